	.target	sm_90a

	.elftype	@"ET_EXEC"


//--------------------- .note.nv.tkinfo           --------------------------
	.section	.note.nv.tkinfo,"",@"SHT_NOTE"
	.sectionflags	@"SHF_NOTE_NV_TKINFO"
	.tkinfo
        /*0018*/ 	.word	0x00000002
        /*0030*/ 	.string	""
        /*0030*/ 	.string	"ptxas"
        /*0030*/ 	.string	"Cuda compilation tools, release 13.0, V13.0.88"
        /*0030*/ 	.string	"Build cuda_13.0.r13.0/compiler.36424714_0"
        /*0030*/ 	.string	"-arch sm_90a -m 64 "



//--------------------- .note.nv.cuinfo           --------------------------
	.section	.note.nv.cuinfo,"",@"SHT_NOTE"
	.sectionflags	@"SHF_NOTE_NV_CUINFO"
        /*0018*/ 	.short	0x0002
        /*001a*/ 	.short	0x005a
        /*001c*/ 	.short	0x0082
	.zero		2


//--------------------- .nv.info                  --------------------------
	.section	.nv.info,"",@"SHT_CUDA_INFO"
	.align	4


	//----- nvinfo : EIATTR_REGCOUNT
	.align		4
        /*0000*/ 	.byte	0x04, 0x2f
        /*0002*/ 	.short	(.L_15 - .L_14)
	.align		4
.L_14:
        /*0004*/ 	.word	index@(_ZN7cutlass13device_kernelINS_4gemm6kernel13GemmUniversalIN4cute5tupleIJiiiiEEENS1_10collective13CollectiveMmaINS1_34MainloopSm90TmaGmmaWarpSpecializedILi3ENS5_IJNS4_1CILi1EEESB_SB_EEENS1_32KernelTmaWarpSpecializedPingpongEEENS5_IJNSA_ILi64EEESF_NSA_ILi256EEEEEENS_10bfloat16_tENS5_IJlSB_lEEESI_SJ_NS4_8TiledMMAINS4_8MMA_AtomIJNS4_4SM904GMMA27MMA_64x64x16_F32BF16BF16_SSILNSN_5MajorE0ELSP_0ELNSN_7ScaleInE1ELSQ_1EEEEEENS4_6LayoutISC_NS5_IJNSA_ILi0EEESU_SU_EEEEENS5_IJNS4_10UnderscoreESX_SX_EEEEENS4_13SM90_TMA_LOADENS4_14ComposedLayoutINS4_7SwizzleILi3ELi4ELi3EEENS4_18smem_ptr_flag_bitsILi16EEENST_INS5_IJNSA_ILi8EEESF_EEENS5_IJSF_SB_EEEEEEEvNS4_8identityES10_S1A_vS1B_EENS_8epilogue10collective6detail29Sm90TmaWarpSpecializedAdapterINS1E_15DefaultEpilogueISI_SJ_SJ_NS1D_6thread17LinearCombinationISI_Li1EffLNS1I_9ScaleType4KindE0ELNS_15FloatRoundStyleE2ESI_EENS1_15EpilogueDefaultEEEEEvvEEEEvNT_6ParamsE)
        /*0008*/ 	.word	0x000000a8


	//----- nvinfo : EIATTR_FRAME_SIZE
	.align		4
.L_15:
        /*000c*/ 	.byte	0x04, 0x11
        /*000e*/ 	.short	(.L_17 - .L_16)
	.align		4
.L_16:
        /*0010*/ 	.word	index@(_ZN7cutlass13device_kernelINS_4gemm6kernel13GemmUniversalIN4cute5tupleIJiiiiEEENS1_10collective13CollectiveMmaINS1_34MainloopSm90TmaGmmaWarpSpecializedILi3ENS5_IJNS4_1CILi1EEESB_SB_EEENS1_32KernelTmaWarpSpecializedPingpongEEENS5_IJNSA_ILi64EEESF_NSA_ILi256EEEEEENS_10bfloat16_tENS5_IJlSB_lEEESI_SJ_NS4_8TiledMMAINS4_8MMA_AtomIJNS4_4SM904GMMA27MMA_64x64x16_F32BF16BF16_SSILNSN_5MajorE0ELSP_0ELNSN_7ScaleInE1ELSQ_1EEEEEENS4_6LayoutISC_NS5_IJNSA_ILi0EEESU_SU_EEEEENS5_IJNS4_10UnderscoreESX_SX_EEEEENS4_13SM90_TMA_LOADENS4_14ComposedLayoutINS4_7SwizzleILi3ELi4ELi3EEENS4_18smem_ptr_flag_bitsILi16EEENST_INS5_IJNSA_ILi8EEESF_EEENS5_IJSF_SB_EEEEEEEvNS4_8identityES10_S1A_vS1B_EENS_8epilogue10collective6detail29Sm90TmaWarpSpecializedAdapterINS1E_15DefaultEpilogueISI_SJ_SJ_NS1D_6thread17LinearCombinationISI_Li1EffLNS1I_9ScaleType4KindE0ELNS_15FloatRoundStyleE2ESI_EENS1_15EpilogueDefaultEEEEEvvEEEEvNT_6ParamsE)
        /*0014*/ 	.word	0x00000008


	//----- nvinfo : EIATTR_MIN_STACK_SIZE
	.align		4
.L_17:
        /*0018*/ 	.byte	0x04, 0x12
        /*001a*/ 	.short	(.L_19 - .L_18)
	.align		4
.L_18:
        /*001c*/ 	.word	index@(_ZN7cutlass13device_kernelINS_4gemm6kernel13GemmUniversalIN4cute5tupleIJiiiiEEENS1_10collective13CollectiveMmaINS1_34MainloopSm90TmaGmmaWarpSpecializedILi3ENS5_IJNS4_1CILi1EEESB_SB_EEENS1_32KernelTmaWarpSpecializedPingpongEEENS5_IJNSA_ILi64EEESF_NSA_ILi256EEEEEENS_10bfloat16_tENS5_IJlSB_lEEESI_SJ_NS4_8TiledMMAINS4_8MMA_AtomIJNS4_4SM904GMMA27MMA_64x64x16_F32BF16BF16_SSILNSN_5MajorE0ELSP_0ELNSN_7ScaleInE1ELSQ_1EEEEEENS4_6LayoutISC_NS5_IJNSA_ILi0EEESU_SU_EEEEENS5_IJNS4_10UnderscoreESX_SX_EEEEENS4_13SM90_TMA_LOADENS4_14ComposedLayoutINS4_7SwizzleILi3ELi4ELi3EEENS4_18smem_ptr_flag_bitsILi16EEENST_INS5_IJNSA_ILi8EEESF_EEENS5_IJSF_SB_EEEEEEEvNS4_8identityES10_S1A_vS1B_EENS_8epilogue10collective6detail29Sm90TmaWarpSpecializedAdapterINS1E_15DefaultEpilogueISI_SJ_SJ_NS1D_6thread17LinearCombinationISI_Li1EffLNS1I_9ScaleType4KindE0ELNS_15FloatRoundStyleE2ESI_EENS1_15EpilogueDefaultEEEEEvvEEEEvNT_6ParamsE)
        /*0020*/ 	.word	0x00000008
.L_19:


//--------------------- .nv.compat                --------------------------
	.section	.nv.compat,"",@"SHT_CUDA_COMPAT_INFO"
	.align	4
        /*0000*/ 	.byte	0x02, 0x09, 0x01, 0x00, 0x02, 0x02, 0x04, 0x00, 0x02, 0x05, 0x05, 0x00, 0x03, 0x07, 0x01, 0x01
        /*0010*/ 	.byte	0x02, 0x03, 0x01, 0x00, 0x02, 0x06, 0x01, 0x00, 0x04, 0x0b, 0x08, 0x00, 0x00, 0x00, 0x00, 0x00
        /*0020*/ 	.byte	0x00, 0x00, 0x00, 0x00


//--------------------- .nv.info._ZN7cutlass13device_kernelINS_4gemm6kernel13GemmUniversalIN4cute5tupleIJiiiiEEENS1_10collective13CollectiveMmaINS1_34MainloopSm90TmaGmmaWarpSpecializedILi3ENS5_IJNS4_1CILi1EEESB_SB_EEENS1_32KernelTmaWarpSpecializedPingpongEEENS5_IJNSA_ILi64EEESF_NSA_ILi256EEEEEENS_10bfloat16_tENS5_IJlSB_lEEESI_SJ_NS4_8TiledMMAINS4_8MMA_AtomIJNS4_4SM904GMMA27MMA_64x64x16_F32BF16BF16_SSILNSN_5MajorE0ELSP_0ELNSN_7ScaleInE1ELSQ_1EEEEEENS4_6LayoutISC_NS5_IJNSA_ILi0EEESU_SU_EEEEENS5_IJNS4_10UnderscoreESX_SX_EEEEENS4_13SM90_TMA_LOADENS4_14ComposedLayoutINS4_7SwizzleILi3ELi4ELi3EEENS4_18smem_ptr_flag_bitsILi16EEENST_INS5_IJNSA_ILi8EEESF_EEENS5_IJSF_SB_EEEEEEEvNS4_8identityES10_S1A_vS1B_EENS_8epilogue10collective6detail29Sm90TmaWarpSpecializedAdapterINS1E_15DefaultEpilogueISI_SJ_SJ_NS1D_6thread17LinearCombinationISI_Li1EffLNS1I_9ScaleType4KindE0ELNS_15FloatRoundStyleE2ESI_EENS1_15EpilogueDefaultEEEEEvvEEEEvNT_6ParamsE --------------------------
	.section	.nv.info._ZN7cutlass13device_kernelINS_4gemm6kernel13GemmUniversalIN4cute5tupleIJiiiiEEENS1_10collective13CollectiveMmaINS1_34MainloopSm90TmaGmmaWarpSpecializedILi3ENS5_IJNS4_1CILi1EEESB_SB_EEENS1_32KernelTmaWarpSpecializedPingpongEEENS5_IJNSA_ILi64EEESF_NSA_ILi256EEEEEENS_10bfloat16_tENS5_IJlSB_lEEESI_SJ_NS4_8TiledMMAINS4_8MMA_AtomIJNS4_4SM904GMMA27MMA_64x64x16_F32BF16BF16_SSILNSN_5MajorE0ELSP_0ELNSN_7ScaleInE1ELSQ_1EEEEEENS4_6LayoutISC_NS5_IJNSA_ILi0EEESU_SU_EEEEENS5_IJNS4_10UnderscoreESX_SX_EEEEENS4_13SM90_TMA_LOADENS4_14ComposedLayoutINS4_7SwizzleILi3ELi4ELi3EEENS4_18smem_ptr_flag_bitsILi16EEENST_INS5_IJNSA_ILi8EEESF_EEENS5_IJSF_SB_EEEEEEEvNS4_8identityES10_S1A_vS1B_EENS_8epilogue10collective6detail29Sm90TmaWarpSpecializedAdapterINS1E_15DefaultEpilogueISI_SJ_SJ_NS1D_6thread17LinearCombinationISI_Li1EffLNS1I_9ScaleType4KindE0ELNS_15FloatRoundStyleE2ESI_EENS1_15EpilogueDefaultEEEEEvvEEEEvNT_6ParamsE,"",@"SHT_CUDA_INFO"
	.sectionflags	@""
	.align	4


	//----- nvinfo : EIATTR_CUDA_API_VERSION
	.align		4
        /*0000*/ 	.byte	0x04, 0x37
        /*0002*/ 	.short	(.L_21 - .L_20)
.L_20:
        /*0004*/ 	.word	0x00000082


	//----- nvinfo : EIATTR_KPARAM_INFO
	.align		4
.L_21:
        /*0008*/ 	.byte	0x04, 0x17
        /*000a*/ 	.short	(.L_23 - .L_22)
.L_22:
        /*000c*/ 	.word	0x00000000
        /*0010*/ 	.short	0x0000
        /*0012*/ 	.short	0x0070
        /*0014*/ 	.byte	0x00, 0xf0, 0x01, 0x10


	//----- nvinfo : EIATTR_SPARSE_MMA_MASK
	.align		4
.L_23:
        /*0018*/ 	.byte	0x03, 0x50
        /*001a*/ 	.short	0x0000


	//----- nvinfo : EIATTR_MAXREG_COUNT
	.align		4
        /*001c*/ 	.byte	0x03, 0x1b
        /*001e*/ 	.short	0x00a8


	//----- nvinfo : EIATTR_NUM_BARRIERS
	.align		4
        /*0020*/ 	.byte	0x02, 0x4c
        /*0022*/ 	.byte	0x01
	.zero		1


	//----- nvinfo : EIATTR_EXTERNS
	.align		4
        /*0024*/ 	.byte	0x04, 0x0f
        /*0026*/ 	.short	(.L_25 - .L_24)


	//   ....[0]....
	.align		4
.L_24:
        /*0028*/ 	.word	index@(__assertfail)


	//----- nvinfo : EIATTR_ANNOTATIONS
	.align		4
.L_25:
        /*002c*/ 	.byte	0x04, 0x55
        /*002e*/ 	.short	(.L_27 - .L_26)


	//   ....[0]....
.L_26:
        /*0030*/ 	.word	0x00000001
        /*0034*/ 	.byte	0xb0, 0x0a, 0x00, 0x00, 0x01, 0x00, 0x00, 0x00, 0xd0, 0x11, 0x00, 0x00, 0x01, 0x00, 0x00, 0x00
        /*0044*/ 	.byte	0x10, 0x4d, 0x00, 0x00, 0x01, 0x00, 0x00, 0x00, 0xd0, 0x5a, 0x00, 0x00


	//----- nvinfo : EIATTR_MERCURY_ISA_VERSION
	.align		4
.L_27:
        /*0050*/ 	.byte	0x03, 0x5f
        /*0052*/ 	.short	0x0101


	//----- nvinfo : EIATTR_INT_WARP_WIDE_INSTR_OFFSETS
	.align		4
        /*0054*/ 	.byte	0x04, 0x31
        /*0056*/ 	.short	(.L_29 - .L_28)


	//   ....[0]....
.L_28:
        /*0058*/ 	.word	0x000003d0


	//   ....[1]....
        /*005c*/ 	.word	0x000003f0


	//   ....[2]....
        /*0060*/ 	.word	0x00000470


	//   ....[3]....
        /*0064*/ 	.word	0x00000480


	//   ....[4]....
        /*0068*/ 	.word	0x00000490


	//   ....[5]....
        /*006c*/ 	.word	0x000004b0


	//   ....[6]....
        /*0070*/ 	.word	0x00000540


	//   ....[7]....
        /*0074*/ 	.word	0x00000560


	//----- nvinfo : EIATTR_COOP_GROUP_MASK_REGIDS
	.align		4
.L_29:
        /*0078*/ 	.byte	0x04, 0x29
        /*007a*/ 	.short	(.L_31 - .L_30)


	//   ....[0]....
.L_30:
        /*007c*/ 	.word	0xffffffff


	//   ....[1]....
        /*0080*/ 	.word	0xffffffff


	//   ....[2]....
        /*0084*/ 	.word	0xffffffff


	//   ....[3]....
        /*0088*/ 	.word	0xffffffff


	//   ....[4]....
        /*008c*/ 	.word	0xffffffff


	//   ....[5]....
        /*0090*/ 	.word	0xffffffff


	//----- nvinfo : EIATTR_COOP_GROUP_INSTR_OFFSETS
	.align		4
.L_31:
        /*0094*/ 	.byte	0x04, 0x28
        /*0096*/ 	.short	(.L_33 - .L_32)


	//   ....[0]....
.L_32:
        /*0098*/ 	.word	0x00000070


	//   ....[1]....
        /*009c*/ 	.word	0x00000080


	//   ....[2]....
        /*00a0*/ 	.word	0x00000140


	//   ....[3]....
        /*00a4*/ 	.word	0x000002b0


	//   ....[4]....
        /*00a8*/ 	.word	0x000002f0


	//   ....[5]....
        /*00ac*/ 	.word	0x00000330


	//----- nvinfo : EIATTR_REG_RECONFIG
	.align		4
.L_33:
        /*00b0*/ 	.byte	0x01, 0x54
	.zero		2


	//----- nvinfo : EIATTR_SYSCALL_OFFSETS
	.align		4
        /*00b4*/ 	.byte	0x04, 0x46
        /*00b6*/ 	.short	(.L_35 - .L_34)


	//   ....[0]....
.L_34:
        /*00b8*/ 	.word	0x000016d0


	//----- nvinfo : EIATTR_MBARRIER_INSTR_OFFSETS
	.align		4
.L_35:
        /*00bc*/ 	.byte	0x04, 0x39
        /*00be*/ 	.short	(.L_37 - .L_36)


	//   ....[0]....
.L_36:
        /*00c0*/ 	.word	0x00000240
        /*00c4*/ 	.word	0x000000ff
        /*00c8*/ 	.word	0x00000000
        /*00cc*/ 	.short	0x0100
        /*00ce*/ 	.byte	0x08
	.zero		1


	//   ....[1]....
        /*00d0*/ 	.word	0x00000250
        /*00d4*/ 	.word	0x000000ff
        /*00d8*/ 	.word	0x00000018
        /*00dc*/ 	.short	0x0100
        /*00de*/ 	.byte	0x08
	.zero		1


	//   ....[2]....
        /*00e0*/ 	.word	0x00000260
        /*00e4*/ 	.word	0x000000ff
        /*00e8*/ 	.word	0x00000008
        /*00ec*/ 	.short	0x0100
        /*00ee*/ 	.byte	0x08
	.zero		1


	//   ....[3]....
        /*00f0*/ 	.word	0x00000270
        /*00f4*/ 	.word	0x000000ff
        /*00f8*/ 	.word	0x00000020
        /*00fc*/ 	.short	0x0100
        /*00fe*/ 	.byte	0x08
	.zero		1


	//   ....[4]....
        /*0100*/ 	.word	0x00000280
        /*0104*/ 	.word	0x000000ff
        /*0108*/ 	.word	0x00000010
        /*010c*/ 	.short	0x0100
        /*010e*/ 	.byte	0x08
	.zero		1


	//   ....[5]....
        /*0110*/ 	.word	0x00000290
        /*0114*/ 	.word	0x000000ff
        /*0118*/ 	.word	0x00000028
        /*011c*/ 	.short	0x0100
        /*011e*/ 	.byte	0x08
	.zero		1


	//   ....[6]....
        /*0120*/ 	.word	0x000005a0
        /*0124*/ 	.word	0x000000ff
        /*0128*/ 	.word	0x00000060
        /*012c*/ 	.short	0x0100
        /*012e*/ 	.byte	0x08
	.zero		1


	//   ....[7]....
        /*0130*/ 	.word	0x00000610
        /*0134*/ 	.word	0x000000ff
        /*0138*/ 	.word	0x00000068
        /*013c*/ 	.short	0x0100
        /*013e*/ 	.byte	0x08
	.zero		1


	//   ....[8]....
        /*0140*/ 	.word	0x00000630
        /*0144*/ 	.word	0x000000ff
        /*0148*/ 	.word	0x00000040
        /*014c*/ 	.short	0x0100
        /*014e*/ 	.byte	0x09
	.zero		1


	//   ....[9]....
        /*0150*/ 	.word	0x00000640
        /*0154*/ 	.word	0x000000ff
        /*0158*/ 	.word	0x00000048
        /*015c*/ 	.short	0x0100
        /*015e*/ 	.byte	0x09
	.zero		1


	//   ....[10]....
        /*0160*/ 	.word	0x00000650
        /*0164*/ 	.word	0x000000ff
        /*0168*/ 	.word	0x00000050
        /*016c*/ 	.short	0x0100
        /*016e*/ 	.byte	0x09
	.zero		1


	//   ....[11]....
        /*0170*/ 	.word	0x00000660
        /*0174*/ 	.word	0x000000ff
        /*0178*/ 	.word	0x00000058
        /*017c*/ 	.short	0x0100
        /*017e*/ 	.byte	0x09
	.zero		1


	//   ....[12]....
        /*0180*/ 	.word	0x00001590
        /*0184*/ 	.word	0x000000ff
        /*0188*/ 	.word	0xfffffff8
        /*018c*/ 	.short	0x010a
        /*018e*/ 	.byte	0x2b
	.zero		1


	//   ....[13]....
        /*0190*/ 	.word	0x00001750
        /*0194*/ 	.word	0x00000003
        /*0198*/ 	.word	0x00000000
        /*019c*/ 	.short	0x010a
        /*019e*/ 	.byte	0x3f
	.zero		1


	//   ....[14]....
        /*01a0*/ 	.word	0x00001790
        /*01a4*/ 	.word	0x00000003
        /*01a8*/ 	.word	0x00000000
        /*01ac*/ 	.short	0x010a
        /*01ae*/ 	.byte	0x3f
	.zero		1


	//   ....[15]....
        /*01b0*/ 	.word	0x00001fd0
        /*01b4*/ 	.word	0x000000ff
        /*01b8*/ 	.word	0x00000000
        /*01bc*/ 	.short	0x010a
        /*01be*/ 	.byte	0x06
	.zero		1


	//   ....[16]....
        /*01c0*/ 	.word	0x00002010
        /*01c4*/ 	.word	0x000000ff
        /*01c8*/ 	.word	0x00000000
        /*01cc*/ 	.short	0x010a
        /*01ce*/ 	.byte	0x06
	.zero		1


	//   ....[17]....
        /*01d0*/ 	.word	0x000027b0
        /*01d4*/ 	.word	0x000000ff
        /*01d8*/ 	.word	0x00000000
        /*01dc*/ 	.short	0x0101
        /*01de*/ 	.byte	0x06
	.zero		1


	//   ....[18]....
        /*01e0*/ 	.word	0x000028b0
        /*01e4*/ 	.word	0x00000003
        /*01e8*/ 	.word	0x00000000
        /*01ec*/ 	.short	0x0101
        /*01ee*/ 	.byte	0x29
	.zero		1


	//   ....[19]....
        /*01f0*/ 	.word	0x00002980
        /*01f4*/ 	.word	0x000000ff
        /*01f8*/ 	.word	0x00000000
        /*01fc*/ 	.short	0x0101
        /*01fe*/ 	.byte	0x06
	.zero		1


	//   ....[20]....
        /*0200*/ 	.word	0x000029f0
        /*0204*/ 	.word	0x000000ff
        /*0208*/ 	.word	0x00000008
        /*020c*/ 	.short	0x010a
        /*020e*/ 	.byte	0x2b
	.zero		1


	//   ....[21]....
        /*0210*/ 	.word	0x00004d50
        /*0214*/ 	.word	0x00000000
        /*0218*/ 	.word	0x00000000
        /*021c*/ 	.short	0x0101
        /*021e*/ 	.byte	0x29
	.zero		1


	//   ....[22]....
        /*0220*/ 	.word	0x00005640
        /*0224*/ 	.word	0x0000000b
        /*0228*/ 	.word	0x00000018
        /*022c*/ 	.short	0x010a
        /*022e*/ 	.byte	0x3f
	.zero		1


	//   ....[23]....
        /*0230*/ 	.word	0x00005c00
        /*0234*/ 	.word	0x00000006
        /*0238*/ 	.word	0x00000068
        /*023c*/ 	.short	0x0101
        /*023e*/ 	.byte	0x3f
	.zero		1


	//   ....[24]....
        /*0240*/ 	.word	0x00006320
        /*0244*/ 	.word	0x00000007
        /*0248*/ 	.word	0x00000000
        /*024c*/ 	.short	0x010a
        /*024e*/ 	.byte	0x3f
	.zero		1


	//   ....[25]....
        /*0250*/ 	.word	0x000063a0
        /*0254*/ 	.word	0x00000004
        /*0258*/ 	.word	0x00000000
        /*025c*/ 	.short	0x010a
        /*025e*/ 	.byte	0x3f
	.zero		1


	//   ....[26]....
        /*0260*/ 	.word	0x00006430
        /*0264*/ 	.word	0x00000005
        /*0268*/ 	.word	0x00000000
        /*026c*/ 	.short	0x010a
        /*026e*/ 	.byte	0x3f
	.zero		1


	//   ....[27]....
        /*0270*/ 	.word	0x000064a0
        /*0274*/ 	.word	0x00000003
        /*0278*/ 	.word	0xfffffff8
        /*027c*/ 	.short	0x010a
        /*027e*/ 	.byte	0x3f
	.zero		1


	//   ....[28]....
        /*0280*/ 	.word	0x000064f0
        /*0284*/ 	.word	0x00000003
        /*0288*/ 	.word	0x00000000
        /*028c*/ 	.short	0x010a
        /*028e*/ 	.byte	0x3f
	.zero		1


	//   ....[29]....
        /*0290*/ 	.word	0x00006550
        /*0294*/ 	.word	0x00000004
        /*0298*/ 	.word	0x00000000
        /*029c*/ 	.short	0x010a
        /*029e*/ 	.byte	0x3f
	.zero		1


	//   ....[30]....
        /*02a0*/ 	.word	0x000065b0
        /*02a4*/ 	.word	0x00000003
        /*02a8*/ 	.word	0x00000008
        /*02ac*/ 	.short	0x010a
        /*02ae*/ 	.byte	0x3f
	.zero		1


	//   ....[31]....
        /*02b0*/ 	.word	0x00006680
        /*02b4*/ 	.word	0x0000000b
        /*02b8*/ 	.word	0x00000018
        /*02bc*/ 	.short	0x010a
        /*02be*/ 	.byte	0x3f
	.zero		1


	//   ....[32]....
        /*02c0*/ 	.word	0x00006750
        /*02c4*/ 	.word	0x00000007
        /*02c8*/ 	.word	0x00000000
        /*02cc*/ 	.short	0x010a
        /*02ce*/ 	.byte	0x3f
	.zero		1


	//   ....[33]....
        /*02d0*/ 	.word	0x000067a0
        /*02d4*/ 	.word	0x00000004
        /*02d8*/ 	.word	0x00000000
        /*02dc*/ 	.short	0x010a
        /*02de*/ 	.byte	0x3f
	.zero		1


	//----- nvinfo : EIATTR_NUM_MBARRIERS
	.align		4
.L_37:
        /*02e0*/ 	.byte	0x03, 0x38
        /*02e2*/ 	.short	0x000c


	//----- nvinfo : EIATTR_EXIT_INSTR_OFFSETS
	.align		4
        /*02e4*/ 	.byte	0x04, 0x1c
        /*02e6*/ 	.short	(.L_39 - .L_38)


	//   ....[0]....
.L_38:
        /*02e8*/ 	.word	0x00001160


	//   ....[1]....
        /*02ec*/ 	.word	0x000011c0


	//   ....[2]....
        /*02f0*/ 	.word	0x00005370


	//   ....[3]....
        /*02f4*/ 	.word	0x000053a0


	//   ....[4]....
        /*02f8*/ 	.word	0x00006480


	//----- nvinfo : EIATTR_MAX_THREADS
	.align		4
.L_39:
        /*02fc*/ 	.byte	0x04, 0x05
        /*02fe*/ 	.short	(.L_41 - .L_40)
.L_40:
        /*0300*/ 	.word	0x00000180
        /*0304*/ 	.word	0x00000001
        /*0308*/ 	.word	0x00000001


	//----- nvinfo : EIATTR_CRS_STACK_SIZE
	.align		4
.L_41:
        /*030c*/ 	.byte	0x04, 0x1e
        /*030e*/ 	.short	(.L_43 - .L_42)
.L_42:
        /*0310*/ 	.word	0x00000000


	//----- nvinfo : EIATTR_CBANK_PARAM_SIZE
	.align		4
.L_43:
        /*0314*/ 	.byte	0x03, 0x19
        /*0316*/ 	.short	0x0470


	//----- nvinfo : EIATTR_PARAM_CBANK
	.align		4
        /*0318*/ 	.byte	0x04, 0x0a
        /*031a*/ 	.short	(.L_45 - .L_44)
	.align		4
.L_44:
        /*031c*/ 	.word	index@(.nv.constant0._ZN7cutlass13device_kernelINS_4gemm6kernel13GemmUniversalIN4cute5tupleIJiiiiEEENS1_10collective13CollectiveMmaINS1_34MainloopSm90TmaGmmaWarpSpecializedILi3ENS5_IJNS4_1CILi1EEESB_SB_EEENS1_32KernelTmaWarpSpecializedPingpongEEENS5_IJNSA_ILi64EEESF_NSA_ILi256EEEEEENS_10bfloat16_tENS5_IJlSB_lEEESI_SJ_NS4_8TiledMMAINS4_8MMA_AtomIJNS4_4SM904GMMA27MMA_64x64x16_F32BF16BF16_SSILNSN_5MajorE0ELSP_0ELNSN_7ScaleInE1ELSQ_1EEEEEENS4_6LayoutISC_NS5_IJNSA_ILi0EEESU_SU_EEEEENS5_IJNS4_10UnderscoreESX_SX_EEEEENS4_13SM90_TMA_LOADENS4_14ComposedLayoutINS4_7SwizzleILi3ELi4ELi3EEENS4_18smem_ptr_flag_bitsILi16EEENST_INS5_IJNSA_ILi8EEESF_EEENS5_IJSF_SB_EEEEEEEvNS4_8identityES10_S1A_vS1B_EENS_8epilogue10collective6detail29Sm90TmaWarpSpecializedAdapterINS1E_15DefaultEpilogueISI_SJ_SJ_NS1D_6thread17LinearCombinationISI_Li1EffLNS1I_9ScaleType4KindE0ELNS_15FloatRoundStyleE2ESI_EENS1_15EpilogueDefaultEEEEEvvEEEEvNT_6ParamsE)
        /*0320*/ 	.short	0x0210
        /*0322*/ 	.short	0x0470


	//----- nvinfo : EIATTR_SW_WAR
	.align		4
.L_45:
        /*0324*/ 	.byte	0x04, 0x36
        /*0326*/ 	.short	(.L_47 - .L_46)
.L_46:
        /*0328*/ 	.word	0x00000008
.L_47:


//--------------------- .nv.callgraph             --------------------------
	.section	.nv.callgraph,"",@"SHT_CUDA_CALLGRAPH"
	.align	4
	.sectionentsize	8
	.align		4
        /*0000*/ 	.word	0x00000000
	.align		4
        /*0004*/ 	.word	0xffffffff
	.align		4
        /*0008*/ 	.word	index@(_ZN7cutlass13device_kernelINS_4gemm6kernel13GemmUniversalIN4cute5tupleIJiiiiEEENS1_10collective13CollectiveMmaINS1_34MainloopSm90TmaGmmaWarpSpecializedILi3ENS5_IJNS4_1CILi1EEESB_SB_EEENS1_32KernelTmaWarpSpecializedPingpongEEENS5_IJNSA_ILi64EEESF_NSA_ILi256EEEEEENS_10bfloat16_tENS5_IJlSB_lEEESI_SJ_NS4_8TiledMMAINS4_8MMA_AtomIJNS4_4SM904GMMA27MMA_64x64x16_F32BF16BF16_SSILNSN_5MajorE0ELSP_0ELNSN_7ScaleInE1ELSQ_1EEEEEENS4_6LayoutISC_NS5_IJNSA_ILi0EEESU_SU_EEEEENS5_IJNS4_10UnderscoreESX_SX_EEEEENS4_13SM90_TMA_LOADENS4_14ComposedLayoutINS4_7SwizzleILi3ELi4ELi3EEENS4_18smem_ptr_flag_bitsILi16EEENST_INS5_IJNSA_ILi8EEESF_EEENS5_IJSF_SB_EEEEEEEvNS4_8identityES10_S1A_vS1B_EENS_8epilogue10collective6detail29Sm90TmaWarpSpecializedAdapterINS1E_15DefaultEpilogueISI_SJ_SJ_NS1D_6thread17LinearCombinationISI_Li1EffLNS1I_9ScaleType4KindE0ELNS_15FloatRoundStyleE2ESI_EENS1_15EpilogueDefaultEEEEEvvEEEEvNT_6ParamsE)
	.align		4
        /*000c*/ 	.word	index@(__assertfail)
	.align		4
        /*0010*/ 	.word	0x00000000
	.align		4
        /*0014*/ 	.word	0xfffffffe
	.align		4
        /*0018*/ 	.word	0x00000000
	.align		4
        /*001c*/ 	.word	0xfffffffd
	.align		4
        /*0020*/ 	.word	0x00000000
	.align		4
        /*0024*/ 	.word	0xfffffffc


//--------------------- .nv.constant4             --------------------------
	.section	.nv.constant4,"a",@progbits
	.align	8
	.align		8
.nv.constant4:
        /*0000*/ 	.dword	__assertfail
	.align		8
        /*0008*/ 	.dword	__unnamed_1
	.align		8
        /*0010*/ 	.dword	_ZN40_INTERNAL_5c773704_4_k_cu_52d46499_131324cuda3std3__45__cpo5beginE
	.align		8
        /*0018*/ 	.dword	_ZN40_INTERNAL_5c773704_4_k_cu_52d46499_131324cuda3std3__45__cpo3endE
	.align		8
        /*0020*/ 	.dword	_ZN40_INTERNAL_5c773704_4_k_cu_52d46499_131324cuda3std3__45__cpo6cbeginE
	.align		8
        /*0028*/ 	.dword	_ZN40_INTERNAL_5c773704_4_k_cu_52d46499_131324cuda3std3__45__cpo4cendE
	.align		8
        /*0030*/ 	.dword	_ZN40_INTERNAL_5c773704_4_k_cu_52d46499_131324cuda3std3__442_GLOBAL__N__5c773704_4_k_cu_52d46499_131326ignoreE
	.align		8
        /*0038*/ 	.dword	_ZN40_INTERNAL_5c773704_4_k_cu_52d46499_131324cuda3std3__419piecewise_constructE
	.align		8
        /*0040*/ 	.dword	_ZN40_INTERNAL_5c773704_4_k_cu_52d46499_131324cuda3std3__48in_placeE
	.align		8
        /*0048*/ 	.dword	_ZN40_INTERNAL_5c773704_4_k_cu_52d46499_131324cuda3std6ranges3__45__cpo4swapE
	.align		8
        /*0050*/ 	.dword	_ZN40_INTERNAL_5c773704_4_k_cu_52d46499_131324cuda3std6ranges3__45__cpo9iter_moveE
	.align		8
        /*0058*/ 	.dword	_ZN40_INTERNAL_5c773704_4_k_cu_52d46499_131324cute7productE
	.align		8
        /*0060*/ 	.dword	_ZN40_INTERNAL_5c773704_4_k_cu_52d46499_131324cute1_E
	.align		8
        /*0068*/ 	.dword	$str$22
	.align		8
        /*0070*/ 	.dword	$str$23


//--------------------- .text._ZN7cutlass13device_kernelINS_4gemm6kernel13GemmUniversalIN4cute5tupleIJiiiiEEENS1_10collective13CollectiveMmaINS1_34MainloopSm90TmaGmmaWarpSpecializedILi3ENS5_IJNS4_1CILi1EEESB_SB_EEENS1_32KernelTmaWarpSpecializedPingpongEEENS5_IJNSA_ILi64EEESF_NSA_ILi256EEEEEENS_10bfloat16_tENS5_IJlSB_lEEESI_SJ_NS4_8TiledMMAINS4_8MMA_AtomIJNS4_4SM904GMMA27MMA_64x64x16_F32BF16BF16_SSILNSN_5MajorE0ELSP_0ELNSN_7ScaleInE1ELSQ_1EEEEEENS4_6LayoutISC_NS5_IJNSA_ILi0EEESU_SU_EEEEENS5_IJNS4_10UnderscoreESX_SX_EEEEENS4_13SM90_TMA_LOADENS4_14ComposedLayoutINS4_7SwizzleILi3ELi4ELi3EEENS4_18smem_ptr_flag_bitsILi16EEENST_INS5_IJNSA_ILi8EEESF_EEENS5_IJSF_SB_EEEEEEEvNS4_8identityES10_S1A_vS1B_EENS_8epilogue10collective6detail29Sm90TmaWarpSpecializedAdapterINS1E_15DefaultEpilogueISI_SJ_SJ_NS1D_6thread17LinearCombinationISI_Li1EffLNS1I_9ScaleType4KindE0ELNS_15FloatRoundStyleE2ESI_EENS1_15EpilogueDefaultEEEEEvvEEEEvNT_6ParamsE --------------------------
	.section	.text._ZN7cutlass13device_kernelINS_4gemm6kernel13GemmUniversalIN4cute5tupleIJiiiiEEENS1_10collective13CollectiveMmaINS1_34MainloopSm90TmaGmmaWarpSpecializedILi3ENS5_IJNS4_1CILi1EEESB_SB_EEENS1_32KernelTmaWarpSpecializedPingpongEEENS5_IJNSA_ILi64EEESF_NSA_ILi256EEEEEENS_10bfloat16_tENS5_IJlSB_lEEESI_SJ_NS4_8TiledMMAINS4_8MMA_AtomIJNS4_4SM904GMMA27MMA_64x64x16_F32BF16BF16_SSILNSN_5MajorE0ELSP_0ELNSN_7ScaleInE1ELSQ_1EEEEEENS4_6LayoutISC_NS5_IJNSA_ILi0EEESU_SU_EEEEENS5_IJNS4_10UnderscoreESX_SX_EEEEENS4_13SM90_TMA_LOADENS4_14ComposedLayoutINS4_7SwizzleILi3ELi4ELi3EEENS4_18smem_ptr_flag_bitsILi16EEENST_INS5_IJNSA_ILi8EEESF_EEENS5_IJSF_SB_EEEEEEEvNS4_8identityES10_S1A_vS1B_EENS_8epilogue10collective6detail29Sm90TmaWarpSpecializedAdapterINS1E_15DefaultEpilogueISI_SJ_SJ_NS1D_6thread17LinearCombinationISI_Li1EffLNS1I_9ScaleType4KindE0ELNS_15FloatRoundStyleE2ESI_EENS1_15EpilogueDefaultEEEEEvvEEEEvNT_6ParamsE,"ax",@progbits
	.align	128
.text._ZN7cutlass13device_kernelINS_4gemm6kernel13GemmUniversalIN4cute5tupleIJiiiiEEENS1_10collective13CollectiveMmaINS1_34MainloopSm90TmaGmmaWarpSpecializedILi3ENS5_IJNS4_1CILi1EEESB_SB_EEENS1_32KernelTmaWarpSpecializedPingpongEEENS5_IJNSA_ILi64EEESF_NSA_ILi256EEEEEENS_10bfloat16_tENS5_IJlSB_lEEESI_SJ_NS4_8TiledMMAINS4_8MMA_AtomIJNS4_4SM904GMMA27MMA_64x64x16_F32BF16BF16_SSILNSN_5MajorE0ELSP_0ELNSN_7ScaleInE1ELSQ_1EEEEEENS4_6LayoutISC_NS5_IJNSA_ILi0EEESU_SU_EEEEENS5_IJNS4_10UnderscoreESX_SX_EEEEENS4_13SM90_TMA_LOADENS4_14ComposedLayoutINS4_7SwizzleILi3ELi4ELi3EEENS4_18smem_ptr_flag_bitsILi16EEENST_INS5_IJNSA_ILi8EEESF_EEENS5_IJSF_SB_EEEEEEEvNS4_8identityES10_S1A_vS1B_EENS_8epilogue10collective6detail29Sm90TmaWarpSpecializedAdapterINS1E_15DefaultEpilogueISI_SJ_SJ_NS1D_6thread17LinearCombinationISI_Li1EffLNS1I_9ScaleType4KindE0ELNS_15FloatRoundStyleE2ESI_EENS1_15EpilogueDefaultEEEEEvvEEEEvNT_6ParamsE:
        .type           _ZN7cutlass13device_kernelINS_4gemm6kernel13GemmUniversalIN4cute5tupleIJiiiiEEENS1_10collective13CollectiveMmaINS1_34MainloopSm90TmaGmmaWarpSpecializedILi3ENS5_IJNS4_1CILi1EEESB_SB_EEENS1_32KernelTmaWarpSpecializedPingpongEEENS5_IJNSA_ILi64EEESF_NSA_ILi256EEEEEENS_10bfloat16_tENS5_IJlSB_lEEESI_SJ_NS4_8TiledMMAINS4_8MMA_AtomIJNS4_4SM904GMMA27MMA_64x64x16_F32BF16BF16_SSILNSN_5MajorE0ELSP_0ELNSN_7ScaleInE1ELSQ_1EEEEEENS4_6LayoutISC_NS5_IJNSA_ILi0EEESU_SU_EEEEENS5_IJNS4_10UnderscoreESX_SX_EEEEENS4_13SM90_TMA_LOADENS4_14ComposedLayoutINS4_7SwizzleILi3ELi4ELi3EEENS4_18smem_ptr_flag_bitsILi16EEENST_INS5_IJNSA_ILi8EEESF_EEENS5_IJSF_SB_EEEEEEEvNS4_8identityES10_S1A_vS1B_EENS_8epilogue10collective6detail29Sm90TmaWarpSpecializedAdapterINS1E_15DefaultEpilogueISI_SJ_SJ_NS1D_6thread17LinearCombinationISI_Li1EffLNS1I_9ScaleType4KindE0ELNS_15FloatRoundStyleE2ESI_EENS1_15EpilogueDefaultEEEEEvvEEEEvNT_6ParamsE,@function
        .size           _ZN7cutlass13device_kernelINS_4gemm6kernel13GemmUniversalIN4cute5tupleIJiiiiEEENS1_10collective13CollectiveMmaINS1_34MainloopSm90TmaGmmaWarpSpecializedILi3ENS5_IJNS4_1CILi1EEESB_SB_EEENS1_32KernelTmaWarpSpecializedPingpongEEENS5_IJNSA_ILi64EEESF_NSA_ILi256EEEEEENS_10bfloat16_tENS5_IJlSB_lEEESI_SJ_NS4_8TiledMMAINS4_8MMA_AtomIJNS4_4SM904GMMA27MMA_64x64x16_F32BF16BF16_SSILNSN_5MajorE0ELSP_0ELNSN_7ScaleInE1ELSQ_1EEEEEENS4_6LayoutISC_NS5_IJNSA_ILi0EEESU_SU_EEEEENS5_IJNS4_10UnderscoreESX_SX_EEEEENS4_13SM90_TMA_LOADENS4_14ComposedLayoutINS4_7SwizzleILi3ELi4ELi3EEENS4_18smem_ptr_flag_bitsILi16EEENST_INS5_IJNSA_ILi8EEESF_EEENS5_IJSF_SB_EEEEEEEvNS4_8identityES10_S1A_vS1B_EENS_8epilogue10collective6detail29Sm90TmaWarpSpecializedAdapterINS1E_15DefaultEpilogueISI_SJ_SJ_NS1D_6thread17LinearCombinationISI_Li1EffLNS1I_9ScaleType4KindE0ELNS_15FloatRoundStyleE2ESI_EENS1_15EpilogueDefaultEEEEEvvEEEEvNT_6ParamsE,(.L_x_131 - _ZN7cutlass13device_kernelINS_4gemm6kernel13GemmUniversalIN4cute5tupleIJiiiiEEENS1_10collective13CollectiveMmaINS1_34MainloopSm90TmaGmmaWarpSpecializedILi3ENS5_IJNS4_1CILi1EEESB_SB_EEENS1_32KernelTmaWarpSpecializedPingpongEEENS5_IJNSA_ILi64EEESF_NSA_ILi256EEEEEENS_10bfloat16_tENS5_IJlSB_lEEESI_SJ_NS4_8TiledMMAINS4_8MMA_AtomIJNS4_4SM904GMMA27MMA_64x64x16_F32BF16BF16_SSILNSN_5MajorE0ELSP_0ELNSN_7ScaleInE1ELSQ_1EEEEEENS4_6LayoutISC_NS5_IJNSA_ILi0EEESU_SU_EEEEENS5_IJNS4_10UnderscoreESX_SX_EEEEENS4_13SM90_TMA_LOADENS4_14ComposedLayoutINS4_7SwizzleILi3ELi4ELi3EEENS4_18smem_ptr_flag_bitsILi16EEENST_INS5_IJNSA_ILi8EEESF_EEENS5_IJSF_SB_EEEEEEEvNS4_8identityES10_S1A_vS1B_EENS_8epilogue10collective6detail29Sm90TmaWarpSpecializedAdapterINS1E_15DefaultEpilogueISI_SJ_SJ_NS1D_6thread17LinearCombinationISI_Li1EffLNS1I_9ScaleType4KindE0ELNS_15FloatRoundStyleE2ESI_EENS1_15EpilogueDefaultEEEEEvvEEEEvNT_6ParamsE)
        .other          _ZN7cutlass13device_kernelINS_4gemm6kernel13GemmUniversalIN4cute5tupleIJiiiiEEENS1_10collective13CollectiveMmaINS1_34MainloopSm90TmaGmmaWarpSpecializedILi3ENS5_IJNS4_1CILi1EEESB_SB_EEENS1_32KernelTmaWarpSpecializedPingpongEEENS5_IJNSA_ILi64EEESF_NSA_ILi256EEEEEENS_10bfloat16_tENS5_IJlSB_lEEESI_SJ_NS4_8TiledMMAINS4_8MMA_AtomIJNS4_4SM904GMMA27MMA_64x64x16_F32BF16BF16_SSILNSN_5MajorE0ELSP_0ELNSN_7ScaleInE1ELSQ_1EEEEEENS4_6LayoutISC_NS5_IJNSA_ILi0EEESU_SU_EEEEENS5_IJNS4_10UnderscoreESX_SX_EEEEENS4_13SM90_TMA_LOADENS4_14ComposedLayoutINS4_7SwizzleILi3ELi4ELi3EEENS4_18smem_ptr_flag_bitsILi16EEENST_INS5_IJNSA_ILi8EEESF_EEENS5_IJSF_SB_EEEEEEEvNS4_8identityES10_S1A_vS1B_EENS_8epilogue10collective6detail29Sm90TmaWarpSpecializedAdapterINS1E_15DefaultEpilogueISI_SJ_SJ_NS1D_6thread17LinearCombinationISI_Li1EffLNS1I_9ScaleType4KindE0ELNS_15FloatRoundStyleE2ESI_EENS1_15EpilogueDefaultEEEEEvvEEEEvNT_6ParamsE,@"STO_CUDA_ENTRY STV_DEFAULT"
_ZN7cutlass13device_kernelINS_4gemm6kernel13GemmUniversalIN4cute5tupleIJiiiiEEENS1_10collective13CollectiveMmaINS1_34MainloopSm90TmaGmmaWarpSpecializedILi3ENS5_IJNS4_1CILi1EEESB_SB_EEENS1_32KernelTmaWarpSpecializedPingpongEEENS5_IJNSA_ILi64EEESF_NSA_ILi256EEEEEENS_10bfloat16_tENS5_IJlSB_lEEESI_SJ_NS4_8TiledMMAINS4_8MMA_AtomIJNS4_4SM904GMMA27MMA_64x64x16_F32BF16BF16_SSILNSN_5MajorE0ELSP_0ELNSN_7ScaleInE1ELSQ_1EEEEEENS4_6LayoutISC_NS5_IJNSA_ILi0EEESU_SU_EEEEENS5_IJNS4_10UnderscoreESX_SX_EEEEENS4_13SM90_TMA_LOADENS4_14ComposedLayoutINS4_7SwizzleILi3ELi4ELi3EEENS4_18smem_ptr_flag_bitsILi16EEENST_INS5_IJNSA_ILi8EEESF_EEENS5_IJSF_SB_EEEEEEEvNS4_8identityES10_S1A_vS1B_EENS_8epilogue10collective6detail29Sm90TmaWarpSpecializedAdapterINS1E_15DefaultEpilogueISI_SJ_SJ_NS1D_6thread17LinearCombinationISI_Li1EffLNS1I_9ScaleType4KindE0ELNS_15FloatRoundStyleE2ESI_EENS1_15EpilogueDefaultEEEEEvvEEEEvNT_6ParamsE:
[----:B------:R-:W0:Y:S02]  /*0000*/  LDC R1, c[0x0][0x28] ;  /* 0x00000a00ff017b82 */ /* 0x000e240000000800 */
[----:B0-----:R-:W-:Y:S01]  /*0010*/  VIADD R1, R1, 0xfffffff8 ;  /* 0xfffffff801017836 */ /* 0x001fe20000000000 */
[----:B------:R-:W0:Y:S01]  /*0020*/  S2R R4, SR_TID.X ;  /* 0x0000000000047919 */ /* 0x000e220000002100 */
[----:B------:R-:W-:Y:S01]  /*0030*/  ELECT P0, URZ, PT ;  /* 0x00000000003f782f */ /* 0x000fe20003800000 */
[----:B------:R-:W-:Y:S01]  /*0040*/  BSSY B0, `(.L_x_0) ;  /* 0x000000f000007945 */ /* 0x000fe20003800000 */
[--C-:B0-----:R-:W-:Y:S02]  /*0050*/  SHF.R.U32.HI R0, RZ, 0x5, R4.reuse ;  /* 0x00000005ff007819 */ /* 0x101fe40000011604 */
[----:B------:R-:W-:-:S03]  /*0060*/  SHF.R.U32.HI R5, RZ, 0x7, R4 ;  /* 0x00000007ff057819 */ /* 0x000fc60000011604 */
[----:B------:R-:W0:Y:S04]  /*0070*/  SHFL.IDX PT, R2, R0, RZ, 0x1f ;  /* 0x00001fff00027589 */ /* 0x000e2800000e0000 */
[----:B------:R1:W2:Y:S01]  /*0080*/  SHFL.IDX PT, R7, R5, RZ, 0x1f ;  /* 0x00001fff05077589 */ /* 0x0002a200000e0000 */
[----:B0-----:R-:W-:-:S13]  /*0090*/  ISETP.NE.OR P0, PT, R2, RZ, !P0 ;  /* 0x000000ff0200720c */ /* 0x001fda0004705670 */
[----:B-12---:R-:W-:Y:S05]  /*00a0*/  @P0 BRA `(.L_x_1) ;  /* 0x0000000000200947 */ /* 0x006fea0003800000 */
[----:B------:R-:W-:Y:S02]  /*00b0*/  ULDC.64 UR4, c[0x0][0x198] ;  /* 0x0000660000047ab9 */ /* 0x000fe40000000a00 */
[----:B------:R-:W-:Y:S02]  /*00c0*/  UIADD3 UR6, UP0, UR4, 0xf0, URZ ;  /* 0x000000f004067890 */ /* 0x000fe4000ff1e03f */
[----:B------:R-:W-:Y:S02]  /*00d0*/  UIADD3 UR4, UP1, UR4, 0x1f0, URZ ;  /* 0x000001f004047890 */ /* 0x000fe4000ff3e03f */
[----:B------:R-:W-:Y:S02]  /*00e0*/  UIADD3.X UR7, URZ, UR5, URZ, UP0, !UPT ;  /* 0x000000053f077290 */ /* 0x000fe400087fe43f */
[----:B------:R-:W-:-:S07]  /*00f0*/  UIADD3.X UR5, URZ, UR5, URZ, UP1, !UPT ;  /* 0x000000053f057290 */ /* 0x000fce0008ffe43f */
[----:B------:R0:W-:Y:S02]  /*0100*/  UTMACCTL.PF [UR6] ;  /* 0x00000000060079b9 */ /* 0x0001e40008040000 */
[----:B------:R0:W-:Y:S02]  /*0110*/  UTMACCTL.PF [UR4] ;  /* 0x00000000040079b9 */ /* 0x0001e40008040000 */
[----:B0-----:R-:W-:Y:S01]  /*0120*/  NOP ;  /* 0x0000000000007918 */ /* 0x001fe20000000000 */
.L_x_1:
[----:B------:R-:W-:Y:S05]  /*0130*/  BSYNC B0 ;  /* 0x0000000000007941 */ /* 0x000fea0003800000 */
.L_x_0:
[----:B------:R-:W0:Y:S02]  /*0140*/  SHFL.IDX PT, R3, R0, RZ, 0x1f ;  /* 0x00001fff00037589 */ /* 0x000e2400000e0000 */
[----:B0-----:R-:W-:-:S13]  /*0150*/  ISETP.NE.AND P0, PT, R3, RZ, PT ;  /* 0x000000ff0300720c */ /* 0x001fda0003f05270 */
[----:B------:R-:W-:Y:S05]  /*0160*/  @P0 BRA `(.L_x_2) ;  /* 0x0000000000500947 */ /* 0x000fea0003800000 */
[----:B------:R-:W0:Y:S01]  /*0170*/  S2UR UR8, SR_CgaCtaId ;  /* 0x00000000000879c3 */ /* 0x000e220000008800 */
[----:B------:R-:W-:Y:S01]  /*0180*/  UMOV UR4, 0x400 ;  /* 0x0000040000047882 */ /* 0x000fe20000000000 */
[----:B------:R-:W-:Y:S01]  /*0190*/  UMOV UR5, 0x1 ;  /* 0x0000000100057882 */ /* 0x000fe20000000000 */
[----:B------:R-:W-:Y:S01]  /*01a0*/  UMOV UR6, 0x80 ;  /* 0x0000008000067882 */ /* 0x000fe20000000000 */
[----:B------:R-:W-:Y:S01]  /*01b0*/  ELECT P0, URZ, PT ;  /* 0x00000000003f782f */ /* 0x000fe20003800000 */
[----:B------:R-:W-:-:S04]  /*01c0*/  UIADD3 UR6, -UR6, 0x100000, URZ ;  /* 0x0010000006067890 */ /* 0x000fc8000fffe13f */
[----:B------:R-:W-:Y:S02]  /*01d0*/  USHF.L.U32 UR7, UR6, 0xb, URZ ;  /* 0x0000000b06077899 */ /* 0x000fe4000800063f */
[----:B------:R-:W-:Y:S02]  /*01e0*/  USHF.L.U32 UR6, UR6, 0x1, URZ ;  /* 0x0000000106067899 */ /* 0x000fe4000800063f */
[----:B0-----:R-:W-:Y:S02]  /*01f0*/  ULEA UR8, UR8, UR4, 0x18 ;  /* 0x0000000408087291 */ /* 0x001fe4000f8ec03f */
[----:B------:R-:W-:-:S04]  /*0200*/  UIADD3 UR4, -UR5, 0x100000, URZ ;  /* 0x0010000005047890 */ /* 0x000fc8000fffe13f */
[----:B------:R-:W-:Y:S02]  /*0210*/  USHF.L.U32 UR5, UR4, 0xb, URZ ;  /* 0x0000000b04057899 */ /* 0x000fe4000800063f */
[----:B------:R-:W-:Y:S01]  /*0220*/  USHF.L.U32 UR4, UR4, 0x1, URZ ;  /* 0x0000000104047899 */ /* 0x000fe2000800063f */
[----:B------:R-:W0:Y:S11]  /*0230*/  FENCE.VIEW.ASYNC.S ;  /* 0x00000000000073c6 */ /* 0x000e360000000000 */
[----:B0-----:R0:W1:Y:S01]  /*0240*/  SYNCS.EXCH.64 URZ, [UR8], UR4 ;  /* 0x00000004083f75b2 */ /* 0x0010620008000100 */
[----:B------:R0:W2:Y:S01]  /*0250*/  SYNCS.EXCH.64 URZ, [UR8+0x18], UR6 ;  /* 0x00001806083f75b2 */ /* 0x0000a20008000100 */
[----:B------:R0:W3:Y:S01]  /*0260*/  SYNCS.EXCH.64 URZ, [UR8+0x8], UR4 ;  /* 0x00000804083f75b2 */ /* 0x0000e20008000100 */
[----:B------:R0:W4:Y:S01]  /*0270*/  SYNCS.EXCH.64 URZ, [UR8+0x20], UR6 ;  /* 0x00002006083f75b2 */ /* 0x0001220008000100 */
[----:B------:R0:W0:Y:S01]  /*0280*/  SYNCS.EXCH.64 URZ, [UR8+0x10], UR4 ;  /* 0x00001004083f75b2 */ /* 0x0000220008000100 */
[----:B------:R0:W0:Y:S01]  /*0290*/  SYNCS.EXCH.64 URZ, [UR8+0x28], UR6 ;  /* 0x00002806083f75b2 */ /* 0x0000220008000100 */
[----:B------:R-:W-:Y:S01]  /*02a0*/  NOP ;  /* 0x0000000000007918 */ /* 0x000fe20000000000 */
.L_x_2:
[----:B------:R-:W5:Y:S01]  /*02b0*/  SHFL.IDX PT, R6, R0, RZ, 0x1f ;  /* 0x00001fff00067589 */ /* 0x000f6200000e0000 */
[----:B------:R-:W-:Y:S01]  /*02c0*/  ELECT P0, URZ, PT ;  /* 0x00000000003f782f */ /* 0x000fe20003800000 */
[----:B------:R-:W-:Y:S01]  /*02d0*/  NOP ;  /* 0x0000000000007918 */ /* 0x000fe20000000000 */
[----:B------:R-:W-:Y:S01]  /*02e0*/  ELECT P1, URZ, PT ;  /* 0x00000000003f782f */ /* 0x000fe20003820000 */
[----:B------:R-:W1:Y:S01]  /*02f0*/  SHFL.IDX PT, R3, R0, RZ, 0x1f ;  /* 0x00001fff00037589 */ /* 0x000e6200000e0000 */
[----:B0-----:R-:W-:Y:S01]  /*0300*/  UMOV UR4, 0x20 ;  /* 0x0000002000047882 */ /* 0x001fe20000000000 */
[----:B------:R-:W-:Y:S01]  /*0310*/  UMOV UR11, 0x80 ;  /* 0x00000080000b7882 */ /* 0x000fe20000000000 */
[----:B------:R-:W-:Y:S01]  /*0320*/  NOP ;  /* 0x0000000000007918 */ /* 0x000fe20000000000 */
[----:B------:R-:W0:Y:S01]  /*0330*/  SHFL.IDX PT, R5, R5, RZ, 0x1f ;  /* 0x00001fff05057589 */ /* 0x000e2200000e0000 */
[C---:B------:R-:W-:Y:S01]  /*0340*/  VIADD R31, R7.reuse, 0xffffffff ;  /* 0xffffffff071f7836 */ /* 0x040fe20000000000 */
[----:B------:R-:W-:Y:S01]  /*0350*/  ULDC.64 UR48, c[0x0][0x208] ;  /* 0x0000820000307ab9 */ /* 0x000fe20000000a00 */
[----:B------:R-:W-:-:S03]  /*0360*/  ISETP.NE.AND P2, PT, R7, RZ, PT ;  /* 0x000000ff0700720c */ /* 0x000fc60003f45270 */
[----:B------:R-:W-:Y:S02]  /*0370*/  ISETP.GE.U32.AND P3, PT, R31, 0x2, PT ;  /* 0x000000021f00780c */ /* 0x000fe40003f66070 */
[----:B-----5:R-:W-:Y:S02]  /*0380*/  ISETP.NE.OR P0, PT, R6, RZ, !P0 ;  /* 0x000000ff0600720c */ /* 0x020fe40004705670 */
[----:B-1----:R-:W-:Y:S02]  /*0390*/  ISETP.NE.OR P1, PT, R3, RZ, !P1 ;  /* 0x000000ff0300720c */ /* 0x002fe40004f25670 */
[----:B------:R-:W-:Y:S02]  /*03a0*/  SHF.R.S32.HI R3, RZ, 0x1f, R2 ;  /* 0x0000001fff037819 */ /* 0x000fe40000011402 */
[----:B0-----:R-:W-:Y:S02]  /*03b0*/  R2UR UR43, R5 ;  /* 0x00000000052b72ca */ /* 0x001fe400000e0000 */
[----:B------:R-:W-:-:S05]  /*03c0*/  LEA.HI R3, R3, R2, RZ, 0x2 ;  /* 0x0000000203037211 */ /* 0x000fca00078f10ff */
[----:B------:R-:W-:Y:S01]  /*03d0*/  VOTEU.ALL UP0, P0 ;  /* 0x00000000003f7886 */ /* 0x000fe20000000000 */
[----:B------:R-:W-:Y:S01]  /*03e0*/  LOP3.LUT R3, R3, 0xfffffffc, RZ, 0xc0, !PT ;  /* 0xfffffffc03037812 */ /* 0x000fe200078ec0ff */
[----:B------:R-:W-:-:S03]  /*03f0*/  VOTEU.ALL UP1, P1 ;  /* 0x00000000003f7886 */ /* 0x000fc60000820000 */
[----:B------:R-:W0:Y:S01]  /*0400*/  @!UP0 S2UR UR7, SR_CgaCtaId ;  /* 0x00000000000789c3 */ /* 0x000e220000008800 */
[----:B------:R-:W-:Y:S01]  /*0410*/  @!UP0 UMOV UR6, 0x400 ;  /* 0x0000040000068882 */ /* 0x000fe20000000000 */
[----:B------:R-:W-:-:S04]  /*0420*/  @!UP0 UIADD3 UR4, -UR4, 0x100000, URZ ;  /* 0x0010000004048890 */ /* 0x000fc8000fffe13f */
[----:B------:R-:W-:Y:S02]  /*0430*/  @!UP0 USHF.L.U32 UR5, UR4, 0xb, URZ ;  /* 0x0000000b04058899 */ /* 0x000fe4000800063f */
[----:B------:R-:W-:Y:S01]  /*0440*/  @!UP0 USHF.L.U32 UR4, UR4, 0x1, URZ ;  /* 0x0000000104048899 */ /* 0x000fe2000800063f */
[----:B------:R-:W-:Y:S01]  /*0450*/  IMAD.IADD R14, R2, 0x1, -R3 ;  /* 0x00000001020e7824 */ /* 0x000fe200078e0a03 */
[----:B------:R-:W-:Y:S01]  /*0460*/  @!UP1 UMOV UR9, 0x400 ;  /* 0x0000040000099882 */ /* 0x000fe20000000000 */
[----:B------:R-:W-:Y:S01]  /*0470*/  VOTEU.ALL UP2, P1 ;  /* 0x00000000003f7886 */ /* 0x000fe20000840000 */
[----:B------:R-:W-:Y:S01]  /*0480*/  VOTEU.ALL UP3, P1 ;  /* 0x00000000003f7886 */ /* 0x000fe20000860000 */
[----:B------:R-:W-:Y:S01]  /*0490*/  VOTEU.ALL UP4, P1 ;  /* 0x00000000003f7886 */ /* 0x000fe20000880000 */
[----:B------:R-:W1:Y:S01]  /*04a0*/  @!UP1 S2UR UR10, SR_CgaCtaId ;  /* 0x00000000000a99c3 */ /* 0x000e620000008800 */
[----:B------:R-:W-:Y:S01]  /*04b0*/  VOTEU.ALL UP5, P1 ;  /* 0x00000000003f7886 */ /* 0x000fe200008a0000 */
[----:B------:R-:W-:-:S04]  /*04c0*/  SHF.R.S32.HI R3, RZ, 0x1f, R4 ;  /* 0x0000001fff037819 */ /* 0x000fc80000011404 */
[----:B------:R-:W-:-:S04]  /*04d0*/  LEA.HI R3, R3, R4, RZ, 0x7 ;  /* 0x0000000403037211 */ /* 0x000fc800078f38ff */
[----:B------:R-:W-:-:S05]  /*04e0*/  LOP3.LUT R3, R3, 0xffffff80, RZ, 0xc0, !PT ;  /* 0xffffff8003037812 */ /* 0x000fca00078ec0ff */
[----:B------:R-:W-:Y:S01]  /*04f0*/  IMAD.IADD R5, R4, 0x1, -R3 ;  /* 0x0000000104057824 */ /* 0x000fe200078e0a03 */
[----:B0-----:R-:W-:Y:S02]  /*0500*/  @!UP0 ULEA UR8, UR7, UR6, 0x18 ;  /* 0x0000000607088291 */ /* 0x001fe4000f8ec03f */
[----:B------:R-:W-:-:S04]  /*0510*/  @!UP1 UIADD3 UR6, -UR11, 0x100000, URZ ;  /* 0x001000000b069890 */ /* 0x000fc8000fffe13f */
[----:B------:R-:W-:Y:S02]  /*0520*/  @!UP1 USHF.L.U32 UR7, UR6, 0xb, URZ ;  /* 0x0000000b06079899 */ /* 0x000fe4000800063f */
[----:B------:R-:W-:Y:S01]  /*0530*/  @!UP1 USHF.L.U32 UR6, UR6, 0x1, URZ ;  /* 0x0000000106069899 */ /* 0x000fe2000800063f */
[----:B------:R-:W-:Y:S01]  /*0540*/  VOTEU.ALL UP0, P0 ;  /* 0x00000000003f7886 */ /* 0x000fe20000000000 */
[----:B-1----:R-:W-:Y:S01]  /*0550*/  @!UP1 ULEA UR9, UR10, UR9, 0x18 ;  /* 0x000000090a099291 */ /* 0x002fe2000f8ec03f */
[----:B------:R-:W-:Y:S02]  /*0560*/  VOTEU.ALL UP1, P0 ;  /* 0x00000000003f7886 */ /* 0x000fe40000020000 */
[----:B------:R-:W-:Y:S01]  /*0570*/  ULDC.64 UR10, c[0x0][0x598] ;  /* 0x00016600000a7ab9 */ /* 0x000fe20000000a00 */
[----:B------:R-:W-:Y:S01]  /*0580*/  ISETP.NE.AND P0, PT, R14, 0x3, PT ;  /* 0x000000030e00780c */ /* 0x000fe20003f05270 */
[----:B------:R-:W0:Y:S02]  /*0590*/  FENCE.VIEW.ASYNC.S ;  /* 0x00000000000073c6 */ /* 0x000e240000000000 */
[----:B0-----:R0:W2:Y:S01]  /*05a0*/  @!UP0 SYNCS.EXCH.64 URZ, [UR8+0x60], UR4 ;  /* 0x00006004083f85b2 */ /* 0x0010a20008000100 */
[----:B------:R-:W-:-:S02]  /*05b0*/  ISETP.NE.U32.AND P1, PT, RZ, UR10, PT ;  /* 0x0000000aff007c0c */ /* 0x000fc4000bf25070 */
[----:B------:R-:W-:Y:S02]  /*05c0*/  ISETP.EQ.OR P0, PT, R14, RZ, !P0 ;  /* 0x000000ff0e00720c */ /* 0x000fe40004702670 */
[----:B------:R-:W-:Y:S02]  /*05d0*/  ISETP.NE.AND.EX P1, PT, RZ, UR11, PT, P1 ;  /* 0x0000000bff007c0c */ /* 0x000fe4000bf25310 */
[----:B------:R-:W-:-:S04]  /*05e0*/  ISETP.EQ.AND P0, PT, R7, RZ, P0 ;  /* 0x000000ff0700720c */ /* 0x000fc80000702270 */
[----:B------:R-:W-:-:S04]  /*05f0*/  SEL R23, RZ, 0x1, !P0 ;  /* 0x00000001ff177807 */ /* 0x000fc80004000000 */
[----:B------:R-:W-:Y:S01]  /*0600*/  SEL R23, R23, 0x2, P3 ;  /* 0x0000000217177807 */ /* 0x000fe20001800000 */
[----:B------:R0:W2:Y:S01]  /*0610*/  @!UP1 SYNCS.EXCH.64 URZ, [UR8+0x68], UR4 ;  /* 0x00006804083f95b2 */ /* 0x0000a20008000100 */
[----:B------:R-:W-:Y:S01]  /*0620*/  NOP ;  /* 0x0000000000007918 */ /* 0x000fe20000000000 */
[----:B------:R0:W2:Y:S01]  /*0630*/  @!UP2 SYNCS.EXCH.64 URZ, [UR9+0x40], UR6 ;  /* 0x00004006093fa5b2 */ /* 0x0000a20008000100 */
[----:B------:R0:W2:Y:S01]  /*0640*/  @!UP3 SYNCS.EXCH.64 URZ, [UR9+0x48], UR6 ;  /* 0x00004806093fb5b2 */ /* 0x0000a20008000100 */
[----:B------:R0:W2:Y:S01]  /*0650*/  @!UP4 SYNCS.EXCH.64 URZ, [UR9+0x50], UR6 ;  /* 0x00005006093fc5b2 */ /* 0x0000a20008000100 */
[----:B------:R0:W2:Y:S01]  /*0660*/  @!UP5 SYNCS.EXCH.64 URZ, [UR9+0x58], UR6 ;  /* 0x00005806093fd5b2 */ /* 0x0000a20008000100 */
[----:B------:R-:W-:Y:S01]  /*0670*/  NOP ;  /* 0x0000000000007918 */ /* 0x000fe20000000000 */
[----:B--234-:R-:W-:Y:S06]  /*0680*/  BAR.SYNC.DEFER_BLOCKING 0x0 ;  /* 0x0000000000007b1d */ /* 0x01cfec0000010000 */
[----:B0-----:R-:W-:Y:S05]  /*0690*/  @!P1 BRA `(.L_x_3) ;  /* 0x00000000001c9947 */ /* 0x001fea0003800000 */
[----:B------:R-:W0:Y:S02]  /*06a0*/  LDC.64 R2, c[0x0][0x598] ;  /* 0x00016600ff027b82 */ /* 0x000e240000000a00 */
[----:B0-----:R-:W2:Y:S02]  /*06b0*/  LDG.E.64 R2, desc[UR48][R2.64] ;  /* 0x0000003002027981 */ /* 0x001ea4000c1e1b00 */
[----:B--2---:R-:W-:-:S04]  /*06c0*/  ISETP.NE.U32.AND P0, PT, R2, RZ, PT ;  /* 0x000000ff0200720c */ /* 0x004fc80003f05070 */
[----:B------:R-:W-:-:S13]  /*06d0*/  ISETP.NE.AND.EX P0, PT, R3, RZ, PT, P0 ;  /* 0x000000ff0300720c */ /* 0x000fda0003f05300 */
[----:B------:R-:W-:Y:S05]  /*06e0*/  @!P0 BRA `(.L_x_3) ;  /* 0x0000000000088947 */ /* 0x000fea0003800000 */
[----:B------:R1:W5:Y:S01]  /*06f0*/  LD.E R56, desc[UR48][R2.64] ;  /* 0x0000003002387980 */ /* 0x000362000c101900 */
[----:B------:R-:W-:Y:S05]  /*0700*/  BRA `(.L_x_4) ;  /* 0x0000000000247947 */ /* 0x000fea0003800000 */
.L_x_3:
[----:B------:R-:W-:Y:S02]  /*0710*/  ULDC.64 UR4, c[0x0][0x588] ;  /* 0x0001620000047ab9 */ /* 0x000fe40000000a00 */
[----:B------:R-:W-:-:S04]  /*0720*/  ISETP.NE.U32.AND P0, PT, RZ, UR4, PT ;  /* 0x00000004ff007c0c */ /* 0x000fc8000bf05070 */
[----:B------:R-:W-:-:S13]  /*0730*/  ISETP.NE.AND.EX P0, PT, RZ, UR5, PT, P0 ;  /* 0x00000005ff007c0c */ /* 0x000fda000bf05300 */
[----:B------:R-:W-:Y:S05]  /*0740*/  @!P0 BRA `(.L_x_5) ;  /* 0x00000000000c8947 */ /* 0x000fea0003800000 */
[----:B------:R-:W0:Y:S02]  /*0750*/  LDC.64 R56, c[0x0][0x588] ;  /* 0x00016200ff387b82 */ /* 0x000e240000000a00 */
[----:B0-----:R0:W5:Y:S01]  /*0760*/  LDG.E R56, desc[UR48][R56.64] ;  /* 0x0000003038387981 */ /* 0x001162000c1e1900 */
[----:B------:R-:W-:Y:S05]  /*0770*/  BRA `(.L_x_4) ;  /* 0x0000000000087947 */ /* 0x000fea0003800000 */
.L_x_5:
[----:B------:R-:W-:Y:S02]  /*0780*/  ULDC UR4, c[0x0][0x580] ;  /* 0x0001600000047ab9 */ /* 0x000fe40000000800 */
[----:B------:R-:W-:-:S07]  /*0790*/  IMAD.U32 R56, RZ, RZ, UR4 ;  /* 0x00000004ff387e24 */ /* 0x000fce000f8e00ff */
.L_x_4:
[----:B------:R-:W-:Y:S02]  /*07a0*/  ULDC.64 UR4, c[0x0][0x5a0] ;  /* 0x0001680000047ab9 */ /* 0x000fe40000000a00 */
[----:B------:R-:W-:-:S04]  /*07b0*/  ISETP.NE.U32.AND P0, PT, RZ, UR4, PT ;  /* 0x00000004ff007c0c */ /* 0x000fc8000bf05070 */
[----:B------:R-:W-:-:S13]  /*07c0*/  ISETP.NE.AND.EX P0, PT, RZ, UR5, PT, P0 ;  /* 0x00000005ff007c0c */ /* 0x000fda000bf05300 */
[----:B------:R-:W-:Y:S05]  /*07d0*/  @!P0 BRA `(.L_x_6) ;  /* 0x00000000001c8947 */ /* 0x000fea0003800000 */
[----:B-1----:R-:W1:Y:S02]  /*07e0*/  LDC.64 R2, c[0x0][0x5a0] ;  /* 0x00016800ff027b82 */ /* 0x002e640000000a00 */
[----:B-1----:R-:W2:Y:S02]  /*07f0*/  LDG.E.64 R2, desc[UR48][R2.64] ;  /* 0x0000003002027981 */ /* 0x002ea4000c1e1b00 */
[----:B--2---:R-:W-:-:S04]  /*0800*/  ISETP.NE.U32.AND P0, PT, R2, RZ, PT ;  /* 0x000000ff0200720c */ /* 0x004fc80003f05070 */
[----:B------:R-:W-:-:S13]  /*0810*/  ISETP.NE.AND.EX P0, PT, R3, RZ, PT, P0 ;  /* 0x000000ff0300720c */ /* 0x000fda0003f05300 */
[----:B------:R-:W-:Y:S05]  /*0820*/  @!P0 BRA `(.L_x_6) ;  /* 0x0000000000088947 */ /* 0x000fea0003800000 */
[----:B0-----:R2:W5:Y:S01]  /*0830*/  LD.E R57, desc[UR48][R2.64] ;  /* 0x0000003002397980 */ /* 0x001562000c101900 */
[----:B------:R-:W-:Y:S05]  /*0840*/  BRA `(.L_x_7) ;  /* 0x0000000000247947 */ /* 0x000fea0003800000 */
.L_x_6:
[----:B------:R-:W-:Y:S02]  /*0850*/  ULDC.64 UR4, c[0x0][0x590] ;  /* 0x0001640000047ab9 */ /* 0x000fe40000000a00 */
[----:B------:R-:W-:-:S04]  /*0860*/  ISETP.NE.U32.AND P0, PT, RZ, UR4, PT ;  /* 0x00000004ff007c0c */ /* 0x000fc8000bf05070 */
[----:B------:R-:W-:-:S13]  /*0870*/  ISETP.NE.AND.EX P0, PT, RZ, UR5, PT, P0 ;  /* 0x00000005ff007c0c */ /* 0x000fda000bf05300 */
[----:B------:R-:W-:Y:S05]  /*0880*/  @!P0 BRA `(.L_x_8) ;  /* 0x00000000000c8947 */ /* 0x000fea0003800000 */
[----:B-1----:R-:W0:Y:S02]  /*0890*/  LDC.64 R2, c[0x0][0x590] ;  /* 0x00016400ff027b82 */ /* 0x002e240000000a00 */
[----:B0-----:R0:W5:Y:S01]  /*08a0*/  LDG.E R57, desc[UR48][R2.64] ;  /* 0x0000003002397981 */ /* 0x001162000c1e1900 */
[----:B------:R-:W-:Y:S05]  /*08b0*/  BRA `(.L_x_7) ;  /* 0x0000000000087947 */ /* 0x000fea0003800000 */
.L_x_8:
[----:B------:R-:W-:Y:S02]  /*08c0*/  ULDC UR4, c[0x0][0x584] ;  /* 0x0001610000047ab9 */ /* 0x000fe40000000800 */
[----:B0-----:R-:W-:-:S07]  /*08d0*/  IMAD.U32 R57, RZ, RZ, UR4 ;  /* 0x00000004ff397e24 */ /* 0x001fce000f8e00ff */
.L_x_7:
[----:B012---:R-:W0:Y:S01]  /*08e0*/  LDC R2, c[0x0][0x65c] ;  /* 0x00019700ff027b82 */ /* 0x007e220000000800 */
[----:B------:R-:W1:Y:S01]  /*08f0*/  S2R R15, SR_CTAID.Y ;  /* 0x00000000000f7919 */ /* 0x000e620000002600 */
[----:B------:R-:W-:Y:S01]  /*0900*/  ULDC UR6, c[0x0][0x28c] ;  /* 0x0000a30000067ab9 */ /* 0x000fe20000000800 */
[----:B------:R-:W-:Y:S01]  /*0910*/  ISETP.NE.AND P0, PT, R7, 0x2, PT ;  /* 0x000000020700780c */ /* 0x000fe20003f05270 */
[----:B------:R-:W-:Y:S01]  /*0920*/  UIADD3 UR6, UR6, 0xff, URZ ;  /* 0x000000ff06067890 */ /* 0x000fe2000fffe03f */
[----:B------:R-:W2:Y:S01]  /*0930*/  S2R R6, SR_CTAID.X ;  /* 0x0000000000067919 */ /* 0x000ea20000002500 */
[----:B------:R-:W-:Y:S01]  /*0940*/  UMOV UR36, URZ ;  /* 0x0000003f00247c82 */ /* 0x000fe20008000000 */
[----:B------:R-:W-:Y:S01]  /*0950*/  UMOV UR38, URZ ;  /* 0x0000003f00267c82 */ /* 0x000fe20008000000 */
[----:B------:R-:W-:Y:S01]  /*0960*/  USHF.R.S32.HI UR7, URZ, 0x1f, UR6 ;  /* 0x0000001f3f077899 */ /* 0x000fe20008011406 */
[----:B------:R-:W-:-:S03]  /*0970*/  ULDC.64 UR8, c[0x0][0x650] ;  /* 0x0001940000087ab9 */ /* 0x000fc60000000a00 */
[----:B------:R-:W-:-:S04]  /*0980*/  ULEA.HI UR7, UR7, UR6, URZ, 0x8 ;  /* 0x0000000607077291 */ /* 0x000fc8000f8f403f */
[----:B------:R-:W-:Y:S01]  /*0990*/  USHF.R.S32.HI UR37, URZ, 0x8, UR7 ;  /* 0x000000083f257899 */ /* 0x000fe20008011407 */
[----:B0-----:R-:W-:-:S13]  /*09a0*/  ISETP.NE.AND P1, PT, R2, 0x1, PT ;  /* 0x000000010200780c */ /* 0x001fda0003f25270 */
[----:B------:R-:W2:Y:S01]  /*09b0*/  @P1 LDC R17, c[0x0][0x10] ;  /* 0x00000400ff111b82 */ /* 0x000ea20000000800 */
[----:B-1----:R-:W-:Y:S02]  /*09c0*/  @P1 IMAD.MOV.U32 R8, RZ, RZ, R15 ;  /* 0x000000ffff081224 */ /* 0x002fe400078e000f */
[----:B------:R-:W-:Y:S02]  /*09d0*/  @P1 IMAD.MOV.U32 R9, RZ, RZ, RZ ;  /* 0x000000ffff091224 */ /* 0x000fe400078e00ff */
[----:B------:R-:W-:-:S03]  /*09e0*/  @P1 IMAD.MOV.U32 R7, RZ, RZ, RZ ;  /* 0x000000ffff071224 */ /* 0x000fc600078e00ff */
[----:B------:R-:W0:Y:S01]  /*09f0*/  @!P1 LDC R3, c[0x0][0xc] ;  /* 0x00000300ff039b82 */ /* 0x000e220000000800 */
[----:B------:R-:W-:Y:S01]  /*0a00*/  ULDC UR4, c[0x0][0xc] ;  /* 0x0000030000047ab9 */ /* 0x000fe20000000800 */
[----:B------:R-:W-:Y:S02]  /*0a10*/  ULDC UR5, c[0x0][0x10] ;  /* 0x0000040000057ab9 */ /* 0x000fe40000000800 */
[----:B------:R-:W-:-:S04]  /*0a20*/  UIMAD.WIDE.U32 UR4, UR4, UR5, URZ ;  /* 0x00000005040472a5 */ /* 0x000fc8000f8e003f */
[----:B------:R-:W1:Y:S01]  /*0a30*/  LDC R0, c[0x0][0x14] ;  /* 0x00000500ff007b82 */ /* 0x000e620000000800 */
[----:B--2---:R-:W-:-:S04]  /*0a40*/  @P1 IMAD.WIDE.U32 R16, R6, R17, R8 ;  /* 0x0000001106101225 */ /* 0x004fc800078e0008 */
[----:B------:R-:W-:Y:S02]  /*0a50*/  @P1 IMAD.IADD R17, R17, 0x1, R7 ;  /* 0x0000000111111824 */ /* 0x000fe400078e0207 */
[----:B------:R-:W-:Y:S02]  /*0a60*/  IMAD.MOV.U32 R7, RZ, RZ, RZ ;  /* 0x000000ffff077224 */ /* 0x000fe400078e00ff */
[----:B0-----:R-:W-:-:S04]  /*0a70*/  @!P1 IMAD.WIDE.U32 R8, R3, R15, R6 ;  /* 0x0000000f03089225 */ /* 0x001fc800078e0006 */
[----:B------:R-:W-:Y:S02]  /*0a80*/  @!P1 IMAD.MOV.U32 R16, RZ, RZ, R8 ;  /* 0x000000ffff109224 */ /* 0x000fe400078e0008 */
[----:B-1----:R-:W-:-:S04]  /*0a90*/  IMAD.WIDE.U32 R10, R0, UR4, RZ ;  /* 0x00000004000a7c25 */ /* 0x002fc8000f8e00ff */
[----:B------:R-:W-:Y:S01]  /*0aa0*/  IMAD R3, R0, UR5, RZ ;  /* 0x0000000500037c24 */ /* 0x000fe2000f8e02ff */
[----:B------:R0:W-:Y:S01]  /*0ab0*/  STL.64 [R1], R10 ;  /* 0x0000000a01007387 */ /* 0x0001e20000100a00 */
[----:B------:R-:W-:Y:S02]  /*0ac0*/  @!P1 IMAD.MOV.U32 R17, RZ, RZ, R9 ;  /* 0x000000ffff119224 */ /* 0x000fe400078e0009 */
[----:B------:R-:W-:Y:S01]  /*0ad0*/  IMAD.IADD R0, R11, 0x1, R3 ;  /* 0x000000010b007824 */ /* 0x000fe200078e0203 */
[----:B------:R-:W-:Y:S06]  /*0ae0*/  @P0 BRA `(.L_x_9) ;  /* 0x0000000000200947 */ /* 0x000fec0003800000 */
[----:B------:R-:W-:Y:S01]  /*0af0*/  UISETP.GE.U32.AND UP0, UPT, UR37, 0x3, UPT ;  /* 0x000000032500788c */ /* 0x000fe2000bf06070 */
[----:B------:R-:W-:Y:S01]  /*0b00*/  IADD3 R16, P0, R16, R10, RZ ;  /* 0x0000000a10107210 */ /* 0x000fe20007f1e0ff */
[----:B------:R-:W-:Y:S01]  /*0b10*/  UIMAD.WIDE.U32 UR4, UR37, -0x55555555, URZ ;  /* 0xaaaaaaab250478a5 */ /* 0x000fe2000f8e003f */
[----:B------:R-:W-:-:S03]  /*0b20*/  UMOV UR38, URZ ;  /* 0x0000003f00267c82 */ /* 0x000fc60008000000 */
[----:B------:R-:W-:Y:S01]  /*0b30*/  USHF.R.U32.HI UR4, URZ, 0x1, UR5 ;  /* 0x000000013f047899 */ /* 0x000fe20008011605 */
[----:B------:R-:W-:-:S03]  /*0b40*/  IMAD.X R17, R0, 0x1, R17, P0 ;  /* 0x0000000100117824 */ /* 0x000fc600000e0611 */
[----:B------:R-:W-:Y:S02]  /*0b50*/  UIMAD UR36, UR4, -0x3, UR37 ;  /* 0xfffffffd042478a4 */ /* 0x000fe4000f8e0225 */
[----:B------:R-:W-:-:S12]  /*0b60*/  @UP0 ULOP3.LUT UR38, UR4, 0x1, URZ, 0xc0, !UPT ;  /* 0x0000000104260892 */ /* 0x000fd8000f8ec03f */
.L_x_9:
[----:B------:R-:W-:Y:S01]  /*0b70*/  ISETP.GE.U32.AND P0, PT, R16, UR8, PT ;  /* 0x0000000810007c0c */ /* 0x000fe2000bf06070 */
[----:B------:R-:W-:Y:S01]  /*0b80*/  IMAD.MOV.U32 R22, RZ, RZ, -0x1 ;  /* 0xffffffffff167424 */ /* 0x000fe200078e00ff */
[----:B------:R-:W-:Y:S01]  /*0b90*/  PRMT R3, RZ, 0x7610, R3 ;  /* 0x00007610ff037816 */ /* 0x000fe20000000003 */
[----:B------:R-:W-:Y:S01]  /*0ba0*/  IMAD.MOV.U32 R18, RZ, RZ, -0x1 ;  /* 0xffffffffff127424 */ /* 0x000fe200078e00ff */
[----:B------:R-:W-:Y:S01]  /*0bb0*/  ISETP.GE.U32.AND.EX P0, PT, R17, UR9, PT, P0 ;  /* 0x0000000911007c0c */ /* 0x000fe2000bf06100 */
[----:B------:R-:W-:-:S12]  /*0bc0*/  IMAD.MOV.U32 R19, RZ, RZ, -0x1 ;  /* 0xffffffffff137424 */ /* 0x000fd800078e00ff */
[----:B------:R-:W-:Y:S05]  /*0bd0*/  @P0 BRA `(.L_x_10) ;  /* 0x0000000400580947 */ /* 0x000fea0003800000 */
[----:B------:R-:W1:Y:S01]  /*0be0*/  LDC.64 R20, c[0x0][0x628] ;  /* 0x00018a00ff147b82 */ /* 0x000e620000000a00 */
[----:B------:R-:W-:Y:S02]  /*0bf0*/  IMAD.MOV.U32 R8, RZ, RZ, R16 ;  /* 0x000000ffff087224 */ /* 0x000fe400078e0010 */
[----:B------:R-:W-:-:S05]  /*0c00*/  IMAD.MOV.U32 R9, RZ, RZ, R17 ;  /* 0x000000ffff097224 */ /* 0x000fca00078e0011 */
[----:B------:R-:W2:Y:S08]  /*0c10*/  LDC R18, c[0x0][0x630] ;  /* 0x00018c00ff127b82 */ /* 0x000eb00000000800 */
[----:B------:R-:W3:Y:S01]  /*0c20*/  LDC.64 R24, c[0x0][0x620] ;  /* 0x00018800ff187b82 */ /* 0x000ee20000000a00 */
[----:B-1----:R-:W-:-:S04]  /*0c30*/  ISETP.NE.U32.AND P0, PT, R20, RZ, PT ;  /* 0x000000ff1400720c */ /* 0x002fc80003f05070 */
[----:B------:R-:W-:-:S13]  /*0c40*/  ISETP.NE.AND.EX P0, PT, R21, RZ, PT, P0 ;  /* 0x000000ff1500720c */ /* 0x000fda0003f05300 */
[----:B--23--:R-:W-:Y:S05]  /*0c50*/  @!P0 BRA `(.L_x_11) ;  /* 0x0000000000288947 */ /* 0x00cfea0003800000 */
[----:B------:R-:W1:Y:S02]  /*0c60*/  LDC R3, c[0x0][0x634] ;  /* 0x00018d00ff037b82 */ /* 0x000e640000000800 */
[----:B-1----:R-:W-:-:S05]  /*0c70*/  IADD3 R3, P0, R16, R3, RZ ;  /* 0x0000000310037210 */ /* 0x002fca0007f1e0ff */
[----:B------:R-:W-:-:S04]  /*0c80*/  IMAD.X R19, RZ, RZ, R17, P0 ;  /* 0x000000ffff137224 */ /* 0x000fc800000e0611 */
[----:B------:R-:W-:-:S04]  /*0c90*/  IMAD.WIDE.U32 R8, R19, R20, RZ ;  /* 0x0000001413087225 */ /* 0x000fc800078e00ff */
[----:B0-----:R-:W-:-:S04]  /*0ca0*/  IMAD.WIDE.U32 R10, P0, R3, R21, R8 ;  /* 0x00000015030a7225 */ /* 0x001fc80007800008 */
[----:B------:R-:W-:-:S04]  /*0cb0*/  IMAD.WIDE.U32 R8, R3, R20, RZ ;  /* 0x0000001403087225 */ /* 0x000fc800078e00ff */
[----:B------:R-:W-:Y:S01]  /*0cc0*/  IMAD.X R13, RZ, RZ, RZ, P0 ;  /* 0x000000ffff0d7224 */ /* 0x000fe200000e06ff */
[----:B------:R-:W-:Y:S01]  /*0cd0*/  IADD3 RZ, P0, R9, R10, RZ ;  /* 0x0000000a09ff7210 */ /* 0x000fe20007f1e0ff */
[----:B------:R-:W-:-:S04]  /*0ce0*/  IMAD.MOV.U32 R12, RZ, RZ, R11 ;  /* 0x000000ffff0c7224 */ /* 0x000fc800078e000b */
[----:B------:R-:W-:-:S08]  /*0cf0*/  IMAD.WIDE.U32.X R8, R19, R21, R12, P0 ;  /* 0x0000001513087225 */ /* 0x000fd000000e040c */
.L_x_11:
[-CC-:B------:R-:W-:Y:S01]  /*0d00*/  SHF.R.U64 R30, R8, R18.reuse, R9.reuse ;  /* 0x00000012081e7219 */ /* 0x180fe20000001209 */
[----:B------:R-:W1:Y:S01]  /*0d10*/  LDC R12, c[0x0][0x618] ;  /* 0x00018600ff0c7b82 */ /* 0x000e620000000800 */
[----:B------:R-:W-:Y:S01]  /*0d20*/  SHF.R.U32.HI R7, RZ, R18, R9 ;  /* 0x00000012ff077219 */ /* 0x000fe20000011609 */
[----:B------:R-:W-:Y:S01]  /*0d30*/  ULDC UR4, c[0x0][0x150] ;  /* 0x0000540000047ab9 */ /* 0x000fe20000000800 */
[----:B0-----:R-:W-:Y:S02]  /*0d40*/  IADD3 R11, P0, RZ, -R30, RZ ;  /* 0x8000001eff0b7210 */ /* 0x001fe40007f1e0ff */
[----:B------:R-:W-:-:S03]  /*0d50*/  I2FP.F32.U32 R3, R6 ;  /* 0x0000000600037245 */ /* 0x000fc60000201000 */
[----:B------:R-:W0:Y:S01]  /*0d60*/  LDC.64 R26, c[0x0][0x640] ;  /* 0x00019000ff1a7b82 */ /* 0x000e220000000a00 */
[----:B------:R-:W-:Y:S02]  /*0d70*/  IMAD.X R13, RZ, RZ, ~R7, P0 ;  /* 0x000000ffff0d7224 */ /* 0x000fe400000e0e07 */
[----:B------:R-:W-:Y:S01]  /*0d80*/  FMUL R3, R3, UR4 ;  /* 0x0000000403037c20 */ /* 0x000fe20008400000 */
[----:B------:R-:W-:Y:S01]  /*0d90*/  IMAD.WIDE.U32 R8, R11, R24, R16 ;  /* 0x000000180b087225 */ /* 0x000fe200078e0010 */
[----:B------:R-:W-:-:S03]  /*0da0*/  ULDC UR4, c[0x0][0x154] ;  /* 0x0000550000047ab9 */ /* 0x000fc60000000800 */
[----:B------:R-:W-:Y:S01]  /*0db0*/  IMAD R10, R13, R24, RZ ;  /* 0x000000180d0a7224 */ /* 0x000fe200078e02ff */
[----:B------:R-:W2:Y:S01]  /*0dc0*/  LDC R7, c[0x0][0x144] ;  /* 0x00005100ff077b82 */ /* 0x000ea20000000800 */
[----:B------:R-:W3:Y:S02]  /*0dd0*/  F2I.U32.TRUNC.NTZ R3, R3 ;  /* 0x0000000300037305 */ /* 0x000ee4000020f000 */
[----:B------:R-:W-:-:S04]  /*0de0*/  IMAD R11, R11, R25, R10 ;  /* 0x000000190b0b7224 */ /* 0x000fc800078e020a */
[----:B------:R-:W-:Y:S01]  /*0df0*/  IMAD.IADD R9, R9, 0x1, R11 ;  /* 0x0000000109097824 */ /* 0x000fe200078e020b */
[----:B------:R-:W4:Y:S01]  /*0e00*/  LDC R18, c[0x0][0x608] ;  /* 0x00018200ff127b82 */ /* 0x000f220000000800 */
[----:B------:R-:W-:-:S03]  /*0e10*/  IMAD.MOV.U32 R11, RZ, RZ, -0x1 ;  /* 0xffffffffff0b7424 */ /* 0x000fc600078e00ff */
[-C--:B-1----:R-:W-:Y:S02]  /*0e20*/  SHF.R.U64 R22, R8, R12.reuse, R9 ;  /* 0x0000000c08167219 */ /* 0x082fe40000001209 */
[----:B------:R-:W-:Y:S02]  /*0e30*/  I2FP.F32.U32 R8, R15 ;  /* 0x0000000f00087245 */ /* 0x000fe40000201000 */
[----:B------:R-:W1:Y:S01]  /*0e40*/  LDC R24, c[0x0][0x658] ;  /* 0x00019600ff187b82 */ /* 0x000e620000000800 */
[----:B0-----:R-:W-:Y:S01]  /*0e50*/  ISETP.NE.U32.AND P0, PT, R26, RZ, PT ;  /* 0x000000ff1a00720c */ /* 0x001fe20003f05070 */
[----:B---3--:R-:W-:Y:S01]  /*0e60*/  IMAD.MOV R10, RZ, RZ, -R3 ;  /* 0x000000ffff0a7224 */ /* 0x008fe200078e0a03 */
[----:B------:R-:W-:Y:S01]  /*0e70*/  SHF.R.U32.HI R9, RZ, R12, R9 ;  /* 0x0000000cff097219 */ /* 0x000fe20000011609 */
[----:B------:R-:W-:Y:S01]  /*0e80*/  FMUL R8, R8, UR4 ;  /* 0x0000000408087c20 */ /* 0x000fe20008400000 */
[----:B------:R-:W-:-:S03]  /*0e90*/  ISETP.NE.AND.EX P0, PT, R27, RZ, PT, P0 ;  /* 0x000000ff1b00720c */ /* 0x000fc60003f05300 */
[----:B------:R-:W0:Y:S01]  /*0ea0*/  LDC R20, c[0x0][0x148] ;  /* 0x00005200ff147b82 */ /* 0x000e220000000800 */
[----:B--2---:R-:W-:-:S07]  /*0eb0*/  IMAD R3, R7, R10, R6 ;  /* 0x0000000a07037224 */ /* 0x004fce00078e0206 */
[----:B------:R-:W2:Y:S01]  /*0ec0*/  LDC R21, c[0x0][0x600] ;  /* 0x00018000ff157b82 */ /* 0x000ea20000000800 */
[-CC-:B----4-:R-:W-:Y:S02]  /*0ed0*/  SHF.R.U64 R32, R22, R18.reuse, R9.reuse ;  /* 0x0000001216207219 */ /* 0x190fe40000001209 */
[----:B------:R-:W-:Y:S01]  /*0ee0*/  SHF.R.U32.HI R7, RZ, R18, R9 ;  /* 0x00000012ff077219 */ /* 0x000fe20000011609 */
[----:B------:R-:W-:Y:S01]  /*0ef0*/  IMAD.MOV.U32 R9, RZ, RZ, 0x1 ;  /* 0x00000001ff097424 */ /* 0x000fe200078e00ff */
[----:B------:R3:W4:Y:S03]  /*0f00*/  F2I.U32.TRUNC.NTZ R18, R8 ;  /* 0x0000000800127305 */ /* 0x000726000020f000 */
[----:B------:R-:W0:Y:S01]  /*0f10*/  LDC R25, c[0x0][0x648] ;  /* 0x00019200ff197b82 */ /* 0x000e220000000800 */
[-C--:B-1----:R-:W-:Y:S02]  /*0f20*/  SHF.L.U32 R6, R11, R24.reuse, RZ ;  /* 0x000000180b067219 */ /* 0x082fe400000006ff */
[----:B------:R-:W-:-:S02]  /*0f30*/  SHF.R.U64 R34, R32, R24, R7 ;  /* 0x0000001820227219 */ /* 0x000fc40000001207 */
[----:B------:R-:W-:Y:S02]  /*0f40*/  LOP3.LUT R13, RZ, R6, RZ, 0x33, !PT ;  /* 0x00000006ff0d7212 */ /* 0x000fe400078e33ff */
[-C--:B------:R-:W-:Y:S01]  /*0f50*/  SHF.R.U32.HI R7, RZ, R24.reuse, R7 ;  /* 0x00000018ff077219 */ /* 0x080fe20000011607 */
[----:B------:R-:W1:Y:S01]  /*0f60*/  LDC R29, c[0x0][0x638] ;  /* 0x00018e00ff1d7b82 */ /* 0x000e620000000800 */
[----:B------:R-:W-:Y:S01]  /*0f70*/  SHF.L.U32 R12, R9, R24, RZ ;  /* 0x00000018090c7219 */ /* 0x000fe200000006ff */
[----:B------:R-:W-:-:S06]  /*0f80*/  IMAD.MOV.U32 R6, RZ, RZ, R34 ;  /* 0x000000ffff067224 */ /* 0x000fcc00078e0022 */
[----:B------:R-:W0:Y:S01]  /*0f90*/  LDC R28, c[0x0][0x610] ;  /* 0x00018400ff1c7b82 */ /* 0x000e220000000800 */
[----:B---34-:R-:W-:Y:S05]  /*0fa0*/  @!P0 BRA `(.L_x_12) ;  /* 0x0000000000288947 */ /* 0x018fea0003800000 */
[----:B------:R-:W3:Y:S02]  /*0fb0*/  LDC R11, c[0x0][0x64c] ;  /* 0x00019300ff0b7b82 */ /* 0x000ee40000000800 */
[----:B---3--:R-:W-:-:S05]  /*0fc0*/  IADD3 R11, P0, R34, R11, RZ ;  /* 0x0000000b220b7210 */ /* 0x008fca0007f1e0ff */
[----:B------:R-:W-:-:S04]  /*0fd0*/  IMAD.X R19, RZ, RZ, R7, P0 ;  /* 0x000000ffff137224 */ /* 0x000fc800000e0607 */
[----:B------:R-:W-:-:S04]  /*0fe0*/  IMAD.WIDE.U32 R6, R19, R26, RZ ;  /* 0x0000001a13067225 */ /* 0x000fc800078e00ff */
[----:B------:R-:W-:-:S04]  /*0ff0*/  IMAD.WIDE.U32 R8, P0, R11, R27, R6 ;  /* 0x0000001b0b087225 */ /* 0x000fc80007800006 */
[----:B------:R-:W-:-:S04]  /*1000*/  IMAD.WIDE.U32 R6, R11, R26, RZ ;  /* 0x0000001a0b067225 */ /* 0x000fc800078e00ff */
[----:B------:R-:W-:Y:S01]  /*1010*/  IMAD.X R11, RZ, RZ, RZ, P0 ;  /* 0x000000ffff0b7224 */ /* 0x000fe200000e06ff */
[----:B------:R-:W-:Y:S01]  /*1020*/  IADD3 RZ, P0, R7, R8, RZ ;  /* 0x0000000807ff7210 */ /* 0x000fe20007f1e0ff */
[----:B------:R-:W-:-:S04]  /*1030*/  IMAD.MOV.U32 R10, RZ, RZ, R9 ;  /* 0x000000ffff0a7224 */ /* 0x000fc800078e0009 */
[----:B------:R-:W-:-:S08]  /*1040*/  IMAD.WIDE.U32.X R6, R19, R27, R10, P0 ;  /* 0x0000001b13067225 */ /* 0x000fd000000e040a */
.L_x_12:
[----:B0-----:R-:W-:Y:S01]  /*1050*/  SHF.R.U64 R6, R6, R25, R7 ;  /* 0x0000001906067219 */ /* 0x001fe20000001207 */
[----:B--2---:R-:W-:Y:S01]  /*1060*/  VIADD R7, R21, 0xffffffff ;  /* 0xffffffff15077836 */ /* 0x004fe20000000000 */
[----:B------:R-:W-:Y:S01]  /*1070*/  LOP3.LUT R13, R32, R13, RZ, 0xc0, !PT ;  /* 0x0000000d200d7212 */ /* 0x000fe200078ec0ff */
[----:B------:R-:W-:Y:S02]  /*1080*/  IMAD.MOV R18, RZ, RZ, -R18 ;  /* 0x000000ffff127224 */ /* 0x000fe400078e0a12 */
[----:B------:R-:W-:Y:S01]  /*1090*/  IMAD.MOV R8, RZ, RZ, -R6 ;  /* 0x000000ffff087224 */ /* 0x000fe200078e0a06 */
[----:B------:R-:W-:Y:S01]  /*10a0*/  LOP3.LUT R7, R22, R7, RZ, 0xc0, !PT ;  /* 0x0000000716077212 */ /* 0x000fe200078ec0ff */
[----:B------:R-:W-:Y:S02]  /*10b0*/  IMAD R12, R12, R6, R13 ;  /* 0x000000060c0c7224 */ /* 0x000fe400078e020d */
[----:B------:R-:W-:Y:S02]  /*10c0*/  @P1 IMAD R3, R20, R18, R15 ;  /* 0x0000001214031224 */ /* 0x000fe400078e020f */
[----:B-1----:R-:W-:-:S02]  /*10d0*/  IMAD R6, R8, R29, R34 ;  /* 0x0000001d08067224 */ /* 0x002fc400078e0222 */
[----:B------:R-:W-:Y:S02]  /*10e0*/  IMAD R22, R12, R28, R3 ;  /* 0x0000001c0c167224 */ /* 0x000fe400078e0203 */
[----:B------:R-:W-:Y:S02]  /*10f0*/  IMAD R7, R6, R21, R7 ;  /* 0x0000001506077224 */ /* 0x000fe400078e0207 */
[----:B------:R-:W-:Y:S02]  /*1100*/  IMAD.MOV.U32 R3, RZ, RZ, 0x1 ;  /* 0x00000001ff037424 */ /* 0x000fe400078e00ff */
[----:B------:R-:W-:Y:S01]  /*1110*/  IMAD.MOV.U32 R19, RZ, RZ, R30 ;  /* 0x000000ffff137224 */ /* 0x000fe200078e001e */
[----:B------:R-:W-:Y:S02]  /*1120*/  SEL R18, R7, R22, !P1 ;  /* 0x0000001607127207 */ /* 0x000fe40004800000 */
[----:B------:R-:W-:-:S07]  /*1130*/  SEL R22, R22, R7, !P1 ;  /* 0x0000000716167207 */ /* 0x000fce0004800000 */
.L_x_10:
[----:B------:R-:W-:Y:S05]  /*1140*/  @!P2 BRA `(.L_x_13) ;  /* 0x00000040008ca947 */ /* 0x000fea0003800000 */
[----:B------:R-:W-:-:S13]  /*1150*/  ISETP.GT.U32.AND P0, PT, R31, 0x1, PT ;  /* 0x000000011f00780c */ /* 0x000fda0003f04070 */
[----:B------:R-:W-:Y:S05]  /*1160*/  @P0 EXIT ;  /* 0x000000000000094d */ /* 0x000fea0003800000 */
.L_x_14:
[----:B------:R-:W-:-:S08]  /*1170*/  NOP ;  /* 0x0000000000007918 */ /* 0x000fd00000000000 */
[----:B------:R-:W1:Y:S02]  /*1180*/  USETMAXREG.TRY_ALLOC.CTAPOOL UP0, 0xe8 ;  /* 0x000000e8000079c8 */ /* 0x000e640008000600 */
[----:B-1----:R-:W-:-:S13]  /*1190*/  PLOP3.LUT P0, PT, PT, PT, UP0, 0x80, 0x0 ;  /* 0x000000000000781c */ /* 0x002fda0003f0f008 */
[----:B------:R-:W-:Y:S05]  /*11a0*/  @!P0 BRA `(.L_x_14) ;  /* 0xfffffffc00f08947 */ /* 0x000fea000383ffff */
[----:B------:R-:W-:-:S13]  /*11b0*/  LOP3.LUT P0, RZ, R3, 0xff, RZ, 0xc0, !PT ;  /* 0x000000ff03ff7812 */ /* 0x000fda000780c0ff */
[----:B------:R-:W-:Y:S05]  /*11c0*/  @!P0 EXIT ;  /* 0x000000000000894d */ /* 0x000fea0003800000 */
[----:B------:R-:W2:Y:S01]  /*11d0*/  LDL.64 R8, [R1] ;  /* 0x0000000001087983 */ /* 0x000ea20000100a00 */
[----:B------:R-:W-:Y:S01]  /*11e0*/  SHF.R.S32.HI R4, RZ, 0x1f, R5 ;  /* 0x0000001fff047819 */ /* 0x000fe20000011405 */
[----:B------:R-:W1:Y:S01]  /*11f0*/  S2UR UR4, SR_CgaCtaId ;  /* 0x00000000000479c3 */ /* 0x000e620000008800 */
[----:B------:R-:W-:Y:S01]  /*1200*/  UMOV UR40, 0x400 ;  /* 0x0000040000287882 */ /* 0x000fe20000000000 */
[----:B------:R-:W-:Y:S01]  /*1210*/  UISETP.LT.AND UP0, UPT, UR37, 0x1, UPT ;  /* 0x000000012500788c */ /* 0x000fe2000bf01270 */
[CC--:B------:R-:W-:Y:S01]  /*1220*/  LEA.HI R3, R4.reuse, R5.reuse, RZ, 0x2 ;  /* 0x0000000504037211 */ /* 0x0c0fe200078f10ff */
[----:B------:R-:W-:Y:S01]  /*1230*/  UIADD3 UR5, UR43, -0x1, URZ ;  /* 0xffffffff2b057890 */ /* 0x000fe2000fffe03f */
[----:B------:R-:W-:Y:S01]  /*1240*/  LEA.HI R4, R4, R5, RZ, 0x5 ;  /* 0x0000000504047211 */ /* 0x000fe200078f28ff */
[----:B------:R-:W-:Y:S01]  /*1250*/  USEL UR42, UR37, 0x1, UP0 ;  /* 0x00000001252a7887 */ /* 0x000fe20008000000 */
[--C-:B------:R-:W-:Y:S01]  /*1260*/  SHF.R.S32.HI R58, RZ, 0x2, R3.reuse ;  /* 0x00000002ff3a7819 */ /* 0x100fe20000011403 */
[----:B------:R-:W3:Y:S01]  /*1270*/  LDC R64, c[0x0][0x658] ;  /* 0x00019600ff407b82 */ /* 0x000ee20000000800 */
[----:B------:R-:W-:Y:S01]  /*1280*/  SHF.R.S32.HI R7, RZ, 0x1f, R3 ;  /* 0x0000001fff077819 */ /* 0x000fe20000011403 */
[----:B------:R-:W-:Y:S01]  /*1290*/  UISETP.NE.AND UP0, UPT, UR5, URZ, UPT ;  /* 0x0000003f0500728c */ /* 0x000fe2000bf05270 */
[----:B------:R-:W-:Y:S01]  /*12a0*/  LOP3.LUT R6, R3, 0xfffffffc, RZ, 0xc0, !PT ;  /* 0xfffffffc03067812 */ /* 0x000fe200078ec0ff */
[----:B------:R-:W-:Y:S01]  /*12b0*/  ULDC UR8, c[0x0][0x284] ;  /* 0x0000a10000087ab9 */ /* 0x000fe20000000800 */
[----:B------:R-:W-:Y:S01]  /*12c0*/  LEA.HI R7, R7, R58, RZ, 0x3 ;  /* 0x0000003a07077211 */ /* 0x000fe200078f18ff */
[----:B------:R-:W-:Y:S01]  /*12d0*/  USEL UR7, URZ, 0x1, UP0 ;  /* 0x000000013f077887 */ /* 0x000fe20008000000 */
[----:B------:R-:W-:Y:S01]  /*12e0*/  SHF.R.S32.HI R3, RZ, 0x5, R4 ;  /* 0x00000005ff037819 */ /* 0x000fe20000011404 */
[----:B------:R-:W4:Y:S01]  /*12f0*/  LDC.64 R62, c[0x0][0x5c8] ;  /* 0x00017200ff3e7b82 */ /* 0x000f220000000a00 */
[----:B------:R-:W-:Y:S01]  /*1300*/  LOP3.LUT R7, R7, 0xfffffff8, RZ, 0xc0, !PT ;  /* 0xfffffff807077812 */ /* 0x000fe200078ec0ff */
[----:B------:R-:W-:Y:S01]  /*1310*/  IMAD.IADD R6, R5, 0x1, -R6 ;  /* 0x0000000105067824 */ /* 0x000fe200078e0a06 */
[----:B------:R-:W-:Y:S01]  /*1320*/  LOP3.LUT R72, R23, 0x1, RZ, 0xfc, !PT ;  /* 0x0000000117487812 */ /* 0x000fe200078efcff */
[----:B------:R-:W-:Y:S01]  /*1330*/  IMAD.MOV.U32 R5, RZ, RZ, 0x1 ;  /* 0x00000001ff057424 */ /* 0x000fe200078e00ff */
[----:B------:R-:W-:Y:S01]  /*1340*/  USHF.L.U32 UR39, UR37, 0x1, URZ ;  /* 0x0000000125277899 */ /* 0x000fe2000800063f */
[----:B------:R-:W-:Y:S01]  /*1350*/  IMAD.IADD R58, R58, 0x1, -R7 ;  /* 0x000000013a3a7824 */ /* 0x000fe200078e0a07 */
[----:B------:R-:W-:Y:S01]  /*1360*/  UIADD3 UR42, -UR42, UR37, URZ ;  /* 0x000000252a2a7290 */ /* 0x000fe2000fffe13f */
[----:B------:R-:W0:Y:S01]  /*1370*/  LDC R65, c[0x0][0x288] ;  /* 0x0000a200ff417b82 */ /* 0x000e220000000800 */
[----:B-1----:R-:W-:Y:S01]  /*1380*/  ULEA UR40, UR4, UR40, 0x18 ;  /* 0x0000002804287291 */ /* 0x002fe2000f8ec03f */
[C-C-:B------:R-:W-:Y:S01]  /*1390*/  IMAD R69, R3.reuse, -0x10, -R58.reuse ;  /* 0xfffffff003457824 */ /* 0x140fe200078e0a3a */
[--C-:B------:R-:W-:Y:S01]  /*13a0*/  SHF.R.S32.HI R59, RZ, 0x1f, R58.reuse ;  /* 0x0000001fff3b7819 */ /* 0x100fe2000001143a */
[----:B------:R-:W-:Y:S01]  /*13b0*/  USHF.L.U32 UR4, UR5, 0x3, URZ ;  /* 0x0000000305047899 */ /* 0x000fe2000800063f */
[----:B------:R-:W-:Y:S01]  /*13c0*/  IMAD.SHL.U32 R60, R6, 0x2, RZ ;  /* 0x00000002063c7824 */ /* 0x000fe200078e00ff */
[----:B------:R-:W-:Y:S01]  /*13d0*/  UIADD3 UR5, UR40, 0x100, URZ ;  /* 0x0000010028057890 */ /* 0x000fe2000fffe03f */
[----:B------:R-:W-:Y:S01]  /*13e0*/  IMAD.U32 R73, RZ, RZ, UR7 ;  /* 0x00000007ff497e24 */ /* 0x000fe2000f8e00ff */
[----:B------:R-:W1:Y:S01]  /*13f0*/  LDC R67, c[0x0][0x600] ;  /* 0x00018000ff437b82 */ /* 0x000e620000000800 */
[----:B------:R-:W-:Y:S01]  /*1400*/  IMAD.WIDE R58, R3, 0x10, R58 ;  /* 0x00000010033a7825 */ /* 0x000fe200078e023a */
[----:B------:R-:W-:Y:S01]  /*1410*/  UIADD3 UR6, UR40, 0x18100, URZ ;  /* 0x0001810028067890 */ /* 0x000fe2000fffe03f */
[----:B------:R-:W-:Y:S01]  /*1420*/  SHF.R.S32.HI R61, RZ, 0x1f, R60 ;  /* 0x0000001fff3d7819 */ /* 0x000fe2000001143c */
[----:B------:R-:W-:Y:S01]  /*1430*/  USHF.R.U32.HI UR5, URZ, 0x4, UR5 ;  /* 0x000000043f057899 */ /* 0x000fe20008011605 */
[----:B------:R-:W-:Y:S01]  /*1440*/  IMAD.MOV.U32 R3, RZ, RZ, -0x1 ;  /* 0xffffffffff037424 */ /* 0x000fe200078e00ff */
[----:B------:R-:W-:Y:S01]  /*1450*/  USHF.R.U32.HI UR6, URZ, 0x4, UR6 ;  /* 0x000000043f067899 */ /* 0x000fe20008011606 */
[----:B------:R-:W-:Y:S01]  /*1460*/  VIADD R69, R69, UR8 ;  /* 0x0000000845457c36 */ /* 0x000fe20008000000 */
[----:B------:R-:W-:Y:S01]  /*1470*/  UIADD3 UR41, UR40, 0x40, URZ ;  /* 0x0000004028297890 */ /* 0x000fe2000fffe03f */
[C---:B----4-:R-:W-:Y:S01]  /*1480*/  SHF.L.U64.HI R63, R62.reuse, 0x3, R63 ;  /* 0x000000033e3f7819 */ /* 0x050fe2000001023f */
[----:B------:R-:W-:Y:S01]  /*1490*/  ULOP3.LUT UR4, UR4, 0x8, URZ, 0xc0, !UPT ;  /* 0x0000000804047892 */ /* 0x000fe2000f8ec03f */
[-C--:B---3--:R-:W-:Y:S01]  /*14a0*/  SHF.L.U32 R3, R3, R64.reuse, RZ ;  /* 0x0000004003037219 */ /* 0x088fe200000006ff */
[----:B------:R-:W-:Y:S01]  /*14b0*/  ULOP3.LUT UR5, UR5, 0x3fff, URZ, 0xc0, !UPT ;  /* 0x00003fff05057892 */ /* 0x000fe2000f8ec03f */
[----:B------:R-:W-:Y:S01]  /*14c0*/  SHF.L.U32 R64, R5, R64, RZ ;  /* 0x0000004005407219 */ /* 0x000fe200000006ff */
[----:B------:R-:W-:Y:S01]  /*14d0*/  ULOP3.LUT UR6, UR6, 0x3fff, URZ, 0xc0, !UPT ;  /* 0x00003fff06067892 */ /* 0x000fe2000f8ec03f */
[----:B------:R-:W-:Y:S01]  /*14e0*/  IMAD.SHL.U32 R62, R62, 0x8, RZ ;  /* 0x000000083e3e7824 */ /* 0x000fe200078e00ff */
[----:B------:R-:W-:Y:S01]  /*14f0*/  LOP3.LUT R68, RZ, R3, RZ, 0x33, !PT ;  /* 0x00000003ff447212 */ /* 0x000fe200078e33ff */
[----:B0-----:R-:W-:Y:S01]  /*1500*/  IMAD R65, R6, -0x2, R65 ;  /* 0xfffffffe06417824 */ /* 0x001fe200078e0241 */
[----:B------:R-:W-:-:S02]  /*1510*/  ULEA UR43, UR43, UR41, 0x3 ;  /* 0x000000292b2b7291 */ /* 0x000fc4000f8e183f */
[----:B------:R-:W-:Y:S02]  /*1520*/  ULOP3.LUT UR44, UR4, 0x8, URZ, 0x3c, !UPT ;  /* 0x00000008042c7892 */ /* 0x000fe4000f8e3c3f */
[----:B------:R-:W-:Y:S01]  /*1530*/  ULOP3.LUT UR45, UR4, 0x18, URZ, 0x3c, !UPT ;  /* 0x00000018042d7892 */ /* 0x000fe2000f8e3c3f */
[----:B-1----:R-:W-:Y:S01]  /*1540*/  VIADD R67, R67, 0xffffffff ;  /* 0xffffffff43437836 */ /* 0x002fe20000000000 */
[----:B------:R-:W-:Y:S02]  /*1550*/  ULOP3.LUT UR46, UR5, 0x10000, URZ, 0xfc, !UPT ;  /* 0x00010000052e7892 */ /* 0x000fe4000f8efc3f */
[----:B------:R-:W-:Y:S01]  /*1560*/  ULOP3.LUT UR47, UR6, 0x10000, URZ, 0xfc, !UPT ;  /* 0x00010000062f7892 */ /* 0x000fe2000f8efc3f */
[----:B--2---:R-:W-:-:S11]  /*1570*/  SHF.L.U64.HI R66, R8, 0x1, R0 ;  /* 0x0000000108427819 */ /* 0x004fd60000010200 */
.L_x_98:
[----:B------:R-:W-:-:S04]  /*1580*/  SHF.L.U32 R0, R73, 0x1f, RZ ;  /* 0x0000001f49007819 */ /* 0x000fc800000006ff */
[----:B------:R-:W0:Y:S02]  /*1590*/  SYNCS.PHASECHK.TRANS64.TRYWAIT P0, [UR43+-0x8], R0 ;  /* 0xfffff800ff0075a7 */ /* 0x000e24000800016b */
[----:B01-34-:R-:W-:Y:S05]  /*15a0*/  @!P0 BRA `(.L_x_15) ;  /* 0x0000004c00b88947 */ /* 0x01bfea0003800000 */
.L_x_119:
[----:B------:R-:W-:Y:S02]  /*15b0*/  ULDC UR4, c[0x0][0x28c] ;  /* 0x0000a30000047ab9 */ /* 0x000fe40000000800 */
[----:B------:R-:W-:-:S13]  /*15c0*/  ISETP.LT.AND P0, PT, RZ, UR4, PT ;  /* 0x00000004ff007c0c */ /* 0x000fda000bf01270 */
[----:B------:R-:W-:Y:S05]  /*15d0*/  @P0 BRA `(.L_x_16) ;  /* 0x0000000000400947 */ /* 0x000fea0003800000 */
[----:B0-----:R-:W-:Y:S01]  /*15e0*/  MOV R0, 0x0 ;  /* 0x0000000000007802 */ /* 0x001fe20000000f00 */
[----:B------:R-:W-:Y:S01]  /*15f0*/  ULDC.64 UR4, c[0x4][0x68] ;  /* 0x01001a0000047ab9 */ /* 0x000fe20000000a00 */
[----:B------:R-:W-:Y:S01]  /*1600*/  ULDC.64 UR6, c[0x4][0x8] ;  /* 0x0100020000067ab9 */ /* 0x000fe20000000a00 */
[----:B------:R-:W-:Y:S01]  /*1610*/  IMAD.U32 R4, RZ, RZ, UR4 ;  /* 0x00000004ff047e24 */ /* 0x000fe2000f8e00ff */
[----:B------:R0:W1:Y:S01]  /*1620*/  LDC.64 R14, c[0x4][R0] ;  /* 0x01000000000e7b82 */ /* 0x0000620000000a00 */
[----:B------:R-:W-:Y:S01]  /*1630*/  IMAD.U32 R5, RZ, RZ, UR5 ;  /* 0x00000005ff057e24 */ /* 0x000fe2000f8e00ff */
[----:B------:R-:W-:Y:S01]  /*1640*/  ULDC.64 UR4, c[0x4][0x70] ;  /* 0x01001c0000047ab9 */ /* 0x000fe20000000a00 */
[----:B------:R-:W-:Y:S02]  /*1650*/  IMAD.U32 R10, RZ, RZ, UR6 ;  /* 0x00000006ff0a7e24 */ /* 0x000fe4000f8e00ff */
[----:B------:R-:W-:Y:S02]  /*1660*/  IMAD.U32 R6, RZ, RZ, UR4 ;  /* 0x00000004ff067e24 */ /* 0x000fe4000f8e00ff */
[----:B------:R-:W-:-:S02]  /*1670*/  IMAD.U32 R7, RZ, RZ, UR5 ;  /* 0x00000005ff077e24 */ /* 0x000fc4000f8e00ff */
[----:B------:R-:W-:Y:S02]  /*1680*/  IMAD.U32 R11, RZ, RZ, UR7 ;  /* 0x00000007ff0b7e24 */ /* 0x000fe4000f8e00ff */
[----:B------:R-:W-:Y:S02]  /*1690*/  IMAD.MOV.U32 R8, RZ, RZ, 0x1e1 ;  /* 0x000001e1ff087424 */ /* 0x000fe400078e00ff */
[----:B------:R-:W-:Y:S02]  /*16a0*/  IMAD.MOV.U32 R12, RZ, RZ, 0x1 ;  /* 0x00000001ff0c7424 */ /* 0x000fe400078e00ff */
[----:B0-----:R-:W-:-:S07]  /*16b0*/  IMAD.MOV.U32 R13, RZ, RZ, RZ ;  /* 0x000000ffff0d7224 */ /* 0x001fce00078e00ff */
[----:B------:R-:W-:-:S07]  /*16c0*/  LEPC R20, `(.L_x_16) ;  /* 0x000000001014794e */ /* 0x000fce0000000000 */
[----:B-1---5:R-:W-:Y:S05]  /*16d0*/  CALL.ABS.NOINC R14 ;  /* 0x000000000e007343 */ /* 0x022fea0003c00000 */
.L_x_16:
[----:B------:R-:W-:-:S13]  /*16e0*/  ISETP.NE.AND P0, PT, R72, 0x3, PT ;  /* 0x000000034800780c */ /* 0x000fda0003f05270 */
[----:B------:R-:W-:Y:S05]  /*16f0*/  @!P0 BRA `(.L_x_17) ;  /* 0x0000000000048947 */ /* 0x000fea0003800000 */
[----:B------:R-:W-:Y:S01]  /*1700*/  BPT.TRAP 0x1 ;  /* 0x000000040000795c */ /* 0x000fe20000300000 */
.L_x_17:
[----:B0-----:R-:W-:Y:S02]  /*1710*/  IMAD.U32 R3, RZ, RZ, UR36 ;  /* 0x00000024ff037e24 */ /* 0x001fe4000f8e00ff */
[----:B------:R-:W-:-:S03]  /*1720*/  IMAD.U32 R0, RZ, RZ, UR38 ;  /* 0x00000026ff007e24 */ /* 0x000fc6000f8e00ff */
[----:B------:R-:W-:Y:S02]  /*1730*/  LEA R3, R3, UR40, 0x3 ;  /* 0x0000002803037c11 */ /* 0x000fe4000f8e18ff */
[----:B------:R-:W-:-:S04]  /*1740*/  SHF.L.U32 R0, R0, 0x1f, RZ ;  /* 0x0000001f00007819 */ /* 0x000fc800000006ff */
[----:B------:R0:W1:Y:S01]  /*1750*/  SYNCS.PHASECHK.TRANS64.TRYWAIT P1, [R3+URZ], R0 ;  /* 0x00000000030075a7 */ /* 0x000062000802017f */
[----:B------:R-:W-:Y:S05]  /*1760*/  @!P0 BRA `(.L_x_18) ;  /* 0x0000000000048947 */ /* 0x000fea0003800000 */
[----:B------:R-:W-:Y:S01]  /*1770*/  BPT.TRAP 0x1 ;  /* 0x000000040000795c */ /* 0x000fe20000300000 */
.L_x_18:
[----:B-1----:R-:W-:Y:S05]  /*1780*/  @P1 BRA `(.L_x_19) ;  /* 0x0000000000081947 */ /* 0x002fea0003800000 */
[----:B------:R-:W1:Y:S02]  /*1790*/  SYNCS.PHASECHK.TRANS64.TRYWAIT P1, [R3+URZ], R0 ;  /* 0x00000000030075a7 */ /* 0x000e64000802017f */
[----:B-1----:R-:W-:Y:S05]  /*17a0*/  @!P1 BRA `(.L_x_20) ;  /* 0x0000004c00509947 */ /* 0x002fea0003800000 */
.L_x_19:
[----:B------:R-:W-:Y:S05]  /*17b0*/  WARPSYNC.ALL ;  /* 0x0000000000007948 */ /* 0x000fea0003800000 */
[----:B------:R-:W-:Y:S01]  /*17c0*/  ULEA UR9, UR36, UR46, 0xb ;  /* 0x0000002e24097291 */ /* 0x000fe2000f8e583f */
[----:B------:R-:W-:Y:S01]  /*17d0*/  WARPGROUP.ARRIVE ;  /* 0x00000000000079c5 */ /* 0x000fe20000000000 */
[----:B------:R-:W-:Y:S01]  /*17e0*/  ULEA UR8, UR36, UR47, 0xb ;  /* 0x0000002f24087291 */ /* 0x000fe2000f8e583f */
[----:B01----:R-:W-:Y:S01]  /*17f0*/  IMAD.U32 R0, RZ, RZ, UR42 ;  /* 0x0000002aff007e24 */ /* 0x003fe2000f8e00ff */
[----:B------:R-:W-:Y:S01]  /*1800*/  UMOV UR5, 0x40000040 ;  /* 0x4000004000057882 */ /* 0x000fe20000000000 */
[----:B------:R-:W-:-:S02]  /*1810*/  UMOV UR7, 0x40000040 ;  /* 0x4000004000077882 */ /* 0x000fc40000000000 */
[----:B------:R-:W-:Y:S01]  /*1820*/  UMOV UR4, UR9 ;  /* 0x0000000900047c82 */ /* 0x000fe20008000000 */
[----:B------:R-:W-:Y:S01]  /*1830*/  ISETP.GE.AND P1, PT, R0, 0x1, PT ;  /* 0x000000010000780c */ /* 0x000fe20003f26270 */
[----:B------:R-:W-:Y:S02]  /*1840*/  UMOV UR6, UR8 ;  /* 0x0000000800067c82 */ /* 0x000fe40008000000 */
[----:B------:R-:W-:Y:S01]  /*1850*/  HGMMA.64x64x16.F32.BF16 R24, gdesc[UR4], RZ, !UPT, gsb0 ;  /* 0x00e00000041879f0 */ /* 0x000fe2000c0018ff */
[----:B------:R-:W-:Y:S02]  /*1860*/  UIADD3 UR4, UR9, 0x2, URZ ;  /* 0x0000000209047890 */ /* 0x000fe4000fffe03f */
[----:B------:R-:W-:Y:S01]  /*1870*/  UIADD3 UR6, UR8, 0x2, URZ ;  /* 0x0000000208067890 */ /* 0x000fe2000fffe03f */
[----:B------:R-:W-:Y:S01]  /*1880*/  UMOV UR5, 0x40000040 ;  /* 0x4000004000057882 */ /* 0x000fe20000000000 */
[----:B------:R-:W-:Y:S01]  /*1890*/  UMOV UR7, 0x40000040 ;  /* 0x4000004000077882 */ /* 0x000fe20000000000 */
[----:B------:R-:W-:-:S02]  /*18a0*/  WARPGROUP.DEPBAR.LE gsb0, 0x0 ;  /* 0x00008000000079c5 */ /* 0x000fc40000010000 */
[----:B------:R-:W-:-:S06]  /*18b0*/  WARPGROUP.ARRIVE ;  /* 0x00000000000079c5 */ /* 0x000fcc0000000000 */
[----:B------:R-:W-:Y:S01]  /*18c0*/  HGMMA.64x64x16.F32.BF16 R24, gdesc[UR4], R24, gsb0 ;  /* 0x00e00000041879f0 */ /* 0x000fe20008001818 */
[----:B------:R-:W-:Y:S02]  /*18d0*/  UIADD3 UR4, UR9, 0x4, URZ ;  /* 0x0000000409047890 */ /* 0x000fe4000fffe03f */
[----:B------:R-:W-:Y:S01]  /*18e0*/  UIADD3 UR6, UR8, 0x4, URZ ;  /* 0x0000000408067890 */ /* 0x000fe2000fffe03f */
[----:B------:R-:W-:Y:S01]  /*18f0*/  UMOV UR5, 0x40000040 ;  /* 0x4000004000057882 */ /* 0x000fe20000000000 */
[----:B------:R-:W-:Y:S01]  /*1900*/  UMOV UR7, 0x40000040 ;  /* 0x4000004000077882 */ /* 0x000fe20000000000 */
[----:B------:R-:W-:Y:S02]  /*1910*/  WARPGROUP.DEPBAR.LE gsb0, 0x0 ;  /* 0x00008000000079c5 */ /* 0x000fe40000010000 */
        /* <DEDUP_REMOVED lines=92> */
[----:B------:R-:W-:Y:S03]  /*1ee0*/  HGMMA.64x64x16.F32.BF16 R24, gdesc[UR4], R24, gsb0 ;  /* 0x00e00000041879f0 */ /* 0x000fe60008001818 */
[----:B------:R-:W-:Y:S02]  /*1ef0*/  WARPGROUP.DEPBAR.LE gsb0, 0x0 ;  /* 0x00008000000079c5 */ /* 0x000fe40000010000 */
[----:B------:R-:W-:Y:S05]  /*1f00*/  @!P1 BRA `(.L_x_21) ;  /* 0x0000000800609947 */ /* 0x000fea0003800000 */
[----:B------:R-:W-:Y:S01]  /*1f10*/  UIADD3 UR5, UR36, 0x1, URZ ;  /* 0x0000000124057890 */ /* 0x000fe2000fffe03f */
[----:B------:R-:W-:-:S03]  /*1f20*/  IMAD.U32 R0, RZ, RZ, UR42 ;  /* 0x0000002aff007e24 */ /* 0x000fc6000f8e00ff */
[----:B------:R-:W-:-:S04]  /*1f30*/  UISETP.NE.AND UP0, UPT, UR5, 0x3, UPT ;  /* 0x000000030500788c */ /* 0x000fc8000bf05270 */
[----:B------:R-:W-:Y:S02]  /*1f40*/  USEL UR4, URZ, 0x1, UP0 ;  /* 0x000000013f047887 */ /* 0x000fe40008000000 */
[----:B------:R-:W-:Y:S02]  /*1f50*/  USEL UR5, UR5, URZ, UP0 ;  /* 0x0000003f05057287 */ /* 0x000fe40008000000 */
[----:B------:R-:W-:-:S06]  /*1f60*/  ULOP3.LUT UR4, UR38, UR4, URZ, 0x3c, !UPT ;  /* 0x0000000426047292 */ /* 0x000fcc000f8e3c3f */
[----:B------:R-:W-:Y:S01]  /*1f70*/  IMAD.U32 R5, RZ, RZ, UR4 ;  /* 0x00000004ff057e24 */ /* 0x000fe2000f8e00ff */
[----:B------:R-:W-:-:S06]  /*1f80*/  UMOV UR4, UR36 ;  /* 0x0000002400047c82 */ /* 0x000fcc0008000000 */
.L_x_28:
[----:B01----:R-:W-:Y:S05]  /*1f90*/  @!P0 BRA `(.L_x_22) ;  /* 0x0000000000048947 */ /* 0x003fea0003800000 */
[----:B------:R-:W-:Y:S01]  /*1fa0*/  BPT.TRAP 0x1 ;  /* 0x000000040000795c */ /* 0x000fe20000300000 */
.L_x_22:
[----:B------:R-:W-:Y:S01]  /*1fb0*/  ULEA UR6, UR5, UR40, 0x3 ;  /* 0x0000002805067291 */ /* 0x000fe2000f8e183f */
[----:B------:R-:W-:-:S08]  /*1fc0*/  SHF.L.U32 R3, R5, 0x1f, RZ ;  /* 0x0000001f05037819 */ /* 0x000fd000000006ff */
[----:B------:R0:W1:Y:S01]  /*1fd0*/  SYNCS.PHASECHK.TRANS64.TRYWAIT P1, [UR6], R3 ;  /* 0x00000003ff0075a7 */ /* 0x0000620008020146 */
[----:B------:R-:W-:Y:S05]  /*1fe0*/  @!P0 BRA `(.L_x_23) ;  /* 0x0000000000048947 */ /* 0x000fea0003800000 */
[----:B------:R-:W-:Y:S01]  /*1ff0*/  BPT.TRAP 0x1 ;  /* 0x000000040000795c */ /* 0x000fe20000300000 */
.L_x_23:
[----:B-1----:R-:W-:Y:S05]  /*2000*/  @P1 BRA `(.L_x_24) ;  /* 0x0000000000081947 */ /* 0x002fea0003800000 */
[----:B------:R-:W1:Y:S02]  /*2010*/  SYNCS.PHASECHK.TRANS64.TRYWAIT P1, [UR6], R3 ;  /* 0x00000003ff0075a7 */ /* 0x000e640008020146 */
[----:B-1----:R-:W-:Y:S05]  /*2020*/  @!P1 BRA `(.L_x_25) ;  /* 0x0000004400449947 */ /* 0x002fea0003800000 */
.L_x_24:
[----:B------:R-:W-:Y:S01]  /*2030*/  ULEA UR6, UR5, UR47, 0xb ;  /* 0x0000002f05067291 */ /* 0x000fe2000f8e583f */
[----:B------:R-:W-:Y:S01]  /*2040*/  WARPGROUP.ARRIVE ;  /* 0x00000000000079c5 */ /* 0x000fe20000000000 */
[----:B------:R-:W-:Y:S01]  /*2050*/  ULEA UR7, UR5, UR46, 0xb ;  /* 0x0000002e05077291 */ /* 0x000fe2000f8e583f */
[----:B------:R-:W-:Y:S01]  /*2060*/  UMOV UR11, 0x40000040 ;  /* 0x40000040000b7882 */ /* 0x000fe20000000000 */
[----:B------:R-:W-:-:S03]  /*2070*/  UMOV UR9, 0x40000040 ;  /* 0x4000004000097882 */ /* 0x000fc60000000000 */
[----:B------:R-:W-:Y:S02]  /*2080*/  UMOV UR10, UR6 ;  /* 0x00000006000a7c82 */ /* 0x000fe40008000000 */
[----:B------:R-:W-:Y:S02]  /*2090*/  UMOV UR8, UR7 ;  /* 0x0000000700087c82 */ /* 0x000fe40008000000 */
[----:B------:R-:W-:Y:S01]  /*20a0*/  HGMMA.64x64x16.F32.BF16 R24, gdesc[UR8], R24, gsb0 ;  /* 0x00e00000081879f0 */ /* 0x000fe20008001818 */
        /* <DEDUP_REMOVED lines=107> */
[----:B------:R-:W-:Y:S01]  /*2760*/  BPT.TRAP 0x1 ;  /* 0x000000040000795c */ /* 0x000fe20000300000 */
.L_x_26:
[----:B------:R-:W-:Y:S01]  /*2770*/  ULEA UR6, UR4, UR40, 0x3 ;  /* 0x0000002804067291 */ /* 0x000fe2000f8e183f */
[----:B------:R-:W-:-:S03]  /*2780*/  ISETP.GT.U32.AND P1, PT, R23, 0x1, PT ;  /* 0x000000011700780c */ /* 0x000fc60003f24070 */
[----:B------:R-:W-:-:S04]  /*2790*/  UIADD3 UR6, UR6, 0x18, URZ ;  /* 0x0000001806067890 */ /* 0x000fc8000fffe03f */
[----:B------:R-:W-:-:S09]  /*27a0*/  UPRMT UR6, URZ, 0x654, UR6 ;  /* 0x000006543f067896 */ /* 0x000fd20008000006 */
[----:B------:R-:W-:Y:S01]  /*27b0*/  SYNCS.ARRIVE.TRANS64.RED.A1T0 RZ, [UR6], RZ ;  /* 0x000000ffffff79a7 */ /* 0x000fe20008100406 */
[----:B------:R-:W-:Y:S05]  /*27c0*/  @P1 BRA `(.L_x_27) ;  /* 0x0000000000041947 */ /* 0x000fea0003800000 */
[----:B------:R-:W-:Y:S01]  /*27d0*/  BPT.TRAP 0x1 ;  /* 0x000000040000795c */ /* 0x000fe20000300000 */
.L_x_27:
[----:B------:R-:W-:Y:S01]  /*27e0*/  UIADD3 UR5, UR5, 0x1, URZ ;  /* 0x0000000105057890 */ /* 0x000fe2000fffe03f */
[C---:B------:R-:W-:Y:S01]  /*27f0*/  ISETP.GT.AND P1, PT, R0.reuse, 0x1, PT ;  /* 0x000000010000780c */ /* 0x040fe20003f24270 */
[----:B------:R-:W-:Y:S01]  /*2800*/  UIADD3 UR4, UR4, 0x1, URZ ;  /* 0x0000000104047890 */ /* 0x000fe2000fffe03f */
[----:B------:R-:W-:Y:S01]  /*2810*/  VIADD R0, R0, 0xffffffff ;  /* 0xffffffff00007836 */ /* 0x000fe20000000000 */
[----:B------:R-:W-:Y:S02]  /*2820*/  UISETP.NE.AND UP0, UPT, UR5, 0x3, UPT ;  /* 0x000000030500788c */ /* 0x000fe4000bf05270 */
[----:B------:R-:W-:Y:S02]  /*2830*/  UISETP.NE.AND UP1, UPT, UR4, 0x3, UPT ;  /* 0x000000030400788c */ /* 0x000fe4000bf25270 */
[----:B------:R-:W-:Y:S02]  /*2840*/  USEL UR6, URZ, 0x1, UP0 ;  /* 0x000000013f067887 */ /* 0x000fe40008000000 */
[----:B------:R-:W-:-:S02]  /*2850*/  USEL UR5, UR5, URZ, UP0 ;  /* 0x0000003f05057287 */ /* 0x000fc40008000000 */
[----:B------:R-:W-:Y:S02]  /*2860*/  USEL UR4, UR4, URZ, UP1 ;  /* 0x0000003f04047287 */ /* 0x000fe40008800000 */
[----:B------:R-:W-:Y:S01]  /*2870*/  LOP3.LUT R5, R5, UR6, RZ, 0x3c, !PT ;  /* 0x0000000605057c12 */ /* 0x000fe2000f8e3cff */
[----:B------:R-:W-:Y:S09]  /*2880*/  @P1 BRA `(.L_x_28) ;  /* 0xfffffff400c01947 */ /* 0x000ff2000383ffff */
.L_x_21:
[----:B------:R-:W2:Y:S01]  /*2890*/  LDC R0, c[0x0][0x28c] ;  /* 0x0000a300ff007b82 */ /* 0x000ea20000000800 */
[----:B01----:R-:W-:-:S04]  /*28a0*/  IMAD.U32 R3, RZ, RZ, UR44 ;  /* 0x0000002cff037e24 */ /* 0x003fc8000f8e00ff */
[----:B------:R0:W-:Y:S01]  /*28b0*/  SYNCS.ARRIVE.TRANS64.A1T0 RZ, [R3+UR41], RZ ;  /* 0x000000ff03ff79a7 */ /* 0x0001e20008100029 */
[----:B--2---:R-:W-:-:S13]  /*28c0*/  ISETP.GE.AND P1, PT, R0, 0x1, PT ;  /* 0x000000010000780c */ /* 0x004fda0003f26270 */
[----:B0-----:R-:W-:Y:S05]  /*28d0*/  @!P1 BRA `(.L_x_29) ;  /* 0x0000000000349947 */ /* 0x001fea0003800000 */
[----:B------:R-:W-:Y:S05]  /*28e0*/  @!P0 BRA `(.L_x_30) ;  /* 0x0000000000048947 */ /* 0x000fea0003800000 */
[----:B------:R-:W-:Y:S01]  /*28f0*/  BPT.TRAP 0x1 ;  /* 0x000000040000795c */ /* 0x000fe20000300000 */
.L_x_30:
[----:B------:R-:W-:Y:S01]  /*2900*/  UIADD3 UR6, UR36, UR42, URZ ;  /* 0x0000002a24067290 */ /* 0x000fe2000fffe03f */
[----:B------:R-:W-:-:S03]  /*2910*/  ISETP.GT.U32.AND P0, PT, R23, 0x1, PT ;  /* 0x000000011700780c */ /* 0x000fc60003f04070 */
[----:B------:R-:W-:-:S04]  /*2920*/  UIMAD.WIDE.U32 UR4, UR6, -0x55555555, URZ ;  /* 0xaaaaaaab060478a5 */ /* 0x000fc8000f8e003f */
[----:B------:R-:W-:-:S04]  /*2930*/  USHF.R.U32.HI UR4, URZ, 0x1, UR5 ;  /* 0x000000013f047899 */ /* 0x000fc80008011605 */
[----:B------:R-:W-:-:S04]  /*2940*/  UIMAD UR6, UR4, -0x3, UR6 ;  /* 0xfffffffd040678a4 */ /* 0x000fc8000f8e0206 */
[----:B------:R-:W-:-:S04]  /*2950*/  ULEA UR6, UR6, UR40, 0x3 ;  /* 0x0000002806067291 */ /* 0x000fc8000f8e183f */
[----:B------:R-:W-:-:S04]  /*2960*/  UIADD3 UR6, UR6, 0x18, URZ ;  /* 0x0000001806067890 */ /* 0x000fc8000fffe03f */
[----:B------:R-:W-:-:S09]  /*2970*/  UPRMT UR6, URZ, 0x654, UR6 ;  /* 0x000006543f067896 */ /* 0x000fd20008000006 */
[----:B------:R-:W-:Y:S01]  /*2980*/  SYNCS.ARRIVE.TRANS64.RED.A1T0 RZ, [UR6], RZ ;  /* 0x000000ffffff79a7 */ /* 0x000fe20008100406 */
[----:B------:R-:W-:Y:S05]  /*2990*/  @P0 BRA `(.L_x_29) ;  /* 0x0000000000040947 */ /* 0x000fea0003800000 */
[----:B------:R-:W-:Y:S01]  /*29a0*/  BPT.TRAP 0x1 ;  /* 0x000000040000795c */ /* 0x000fe20000300000 */
.L_x_29:
[----:B------:R-:W-:Y:S01]  /*29b0*/  SHF.L.U32 R0, R73, 0x1f, RZ ;  /* 0x0000001f49007819 */ /* 0x000fe200000006ff */
[----:B------:R-:W-:Y:S01]  /*29c0*/  UIADD3 UR36, UR36, UR39, URZ ;  /* 0x0000002724247290 */ /* 0x000fe2000fffe03f */
[----:B------:R-:W-:Y:S01]  /*29d0*/  SHF.R.S32.HI R9, RZ, 0x1f, R19 ;  /* 0x0000001fff097819 */ /* 0x000fe20000011413 */
[----:B------:R-:W-:Y:S01]  /*29e0*/  UISETP.GE.U32.AND UP1, UPT, UR39, 0x3, UPT ;  /* 0x000000032700788c */ /* 0x000fe2000bf26070 */
[----:B------:R-:W0:Y:S01]  /*29f0*/  SYNCS.PHASECHK.TRANS64.TRYWAIT P0, [UR43+0x8], R0 ;  /* 0x00000800ff0075a7 */ /* 0x000e22000800016b */
[----:B------:R-:W-:-:S04]  /*2a00*/  UISETP.GT.U32.AND UP0, UPT, UR36, 0x2, UPT ;  /* 0x000000022400788c */ /* 0x000fc8000bf04070 */
[----:B------:R-:W-:-:S04]  /*2a10*/  UISETP.LT.U32.AND UP0, UPT, UR39, 0x3, UP0 ;  /* 0x000000032700788c */ /* 0x000fc80008701070 */
[----:B------:R-:W-:Y:S02]  /*2a20*/  USEL UR6, URZ, 0x1, !UP0 ;  /* 0x000000013f067887 */ /* 0x000fe4000c000000 */
[----:B------:R-:W-:Y:S02]  /*2a30*/  @UP1 UIMAD.WIDE.U32 UR4, UR36, -0x55555555, URZ ;  /* 0xaaaaaaab240418a5 */ /* 0x000fe4000f8e003f */
[----:B------:R-:W-:Y:S02]  /*2a40*/  ULOP3.LUT UR38, UR38, UR6, URZ, 0x3c, !UPT ;  /* 0x0000000626267292 */ /* 0x000fe4000f8e3c3f */
[----:B------:R-:W-:-:S04]  /*2a50*/  @UP1 USHF.R.U32.HI UR4, URZ, 0x1, UR5 ;  /* 0x000000013f041899 */ /* 0x000fc80008011605 */
[----:B------:R-:W-:Y:S01]  /*2a60*/  @UP1 ULOP3.LUT UR38, UR38, 0x1, UR4, 0x78, !UPT ;  /* 0x0000000126261892 */ /* 0x000fe2000f8e7804 */
[----:B0-----:R-:W-:Y:S11]  /*2a70*/  @!P0 BRA `(.L_x_31) ;  /* 0x0000003800c88947 */ /* 0x001ff60003800000 */
.L_x_120:
[----:B------:R-:W-:Y:S01]  /*2a80*/  ULDC.64 UR4, c[0x0][0x5d0] ;  /* 0x0001740000047ab9 */ /* 0x000fe20000000a00 */
[----:B------:R-:W-:Y:S01]  /*2a90*/  ULDC UR6, c[0x0][0x284] ;  /* 0x0000a10000067ab9 */ /* 0x000fe20000000800 */
[----:B0-----:R-:W-:Y:S02]  /*2aa0*/  IMAD R0, R9, UR4, RZ ;  /* 0x0000000409007c24 */ /* 0x001fe4000f8e02ff */
[----:B------:R-:W-:Y:S02]  /*2ab0*/  IMAD.SHL.U32 R12, R18, 0x40, RZ ;  /* 0x00000040120c7824 */ /* 0x000fe400078e00ff */
[C---:B------:R-:W-:Y:S02]  /*2ac0*/  IMAD R3, R19.reuse, UR5, R0 ;  /* 0x0000000513037c24 */ /* 0x040fe4000f8e0200 */
[----:B------:R-:W-:Y:S01]  /*2ad0*/  IMAD.SHL.U32 R0, R22, 0x40, RZ ;  /* 0x0000004016007824 */ /* 0x000fe200078e00ff */
[----:B------:R-:W-:Y:S01]  /*2ae0*/  SHF.R.S32.HI R13, RZ, 0x1f, R12 ;  /* 0x0000001fff0d7819 */ /* 0x000fe2000001140c */
[----:B------:R-:W-:Y:S01]  /*2af0*/  IMAD.WIDE.U32 R4, R19, UR4, R60 ;  /* 0x0000000413047c25 */ /* 0x000fe2000f8e003c */
[----:B------:R-:W-:-:S02]  /*2b00*/  ULDC.64 UR4, c[0x0][0x5c8] ;  /* 0x0001720000047ab9 */ /* 0x000fc40000000a00 */
[----:B------:R-:W-:Y:S01]  /*2b10*/  ISETP.GE.AND P0, PT, R0, UR6, PT ;  /* 0x0000000600007c0c */ /* 0x000fe2000bf06270 */
[----:B------:R-:W-:Y:S01]  /*2b20*/  ULDC UR6, c[0x0][0x288] ;  /* 0x0000a20000067ab9 */ /* 0x000fe20000000800 */
[----:B------:R-:W-:Y:S01]  /*2b30*/  IADD3 R4, P1, R12, R4, RZ ;  /* 0x000000040c047210 */ /* 0x000fe20007f3e0ff */
[----:B------:R-:W-:Y:S01]  /*2b40*/  IMAD.WIDE R20, R22, 0x40, R58 ;  /* 0x0000004016147825 */ /* 0x000fe200078e023a */
[----:B------:R-:W-:Y:S02]  /*2b50*/  ISETP.GE.OR P0, PT, R12, UR6, P0 ;  /* 0x000000060c007c0c */ /* 0x000fe40008706670 */
[----:B------:R-:W-:Y:S01]  /*2b60*/  IADD3.X R5, R13, R5, R3, P1, !PT ;  /* 0x000000050d057210 */ /* 0x000fe20000ffe403 */
[----:B------:R-:W-:-:S04]  /*2b70*/  IMAD R7, R21, UR4, RZ ;  /* 0x0000000415077c24 */ /* 0x000fc8000f8e02ff */
[C---:B------:R-:W-:Y:S02]  /*2b80*/  IMAD R7, R20.reuse, UR5, R7 ;  /* 0x0000000514077c24 */ /* 0x040fe4000f8e0207 */
[----:B------:R-:W-:-:S04]  /*2b90*/  IMAD.WIDE.U32 R70, R20, UR4, R4 ;  /* 0x0000000414467c25 */ /* 0x000fc8000f8e0004 */
[----:B------:R-:W-:Y:S05]  /*2ba0*/  @P0 BRA `(.L_x_32) ;  /* 0x0000002000580947 */ /* 0x000fea0003800000 */
[----:B-----5:R-:W-:Y:S01]  /*2bb0*/  FSETP.NEU.AND P0, PT, R57, RZ, PT ;  /* 0x000000ff3900720b */ /* 0x020fe20003f0d000 */
[----:B------:R-:W-:Y:S01]  /*2bc0*/  IMAD.IADD R22, R65, 0x1, -R12 ;  /* 0x0000000141167824 */ /* 0x000fe200078e0a0c */
[----:B------:R-:W-:Y:S01]  /*2bd0*/  BSSY B0, `(.L_x_32) ;  /* 0x0000213000007945 */ /* 0x000fe20003800000 */
[----:B------:R-:W-:Y:S02]  /*2be0*/  IMAD.IADD R0, R69, 0x1, -R0 ;  /* 0x0000000145007824 */ /* 0x000fe400078e0a00 */
[----:B------:R-:W-:Y:S01]  /*2bf0*/  IMAD.IADD R7, R71, 0x1, R7 ;  /* 0x0000000147077824 */ /* 0x000fe200078e0207 */
[----:B------:R-:W-:-:S04]  /*2c00*/  ISETP.GT.AND P2, PT, R22, RZ, PT ;  /* 0x000000ff1600720c */ /* 0x000fc80003f44270 */
[----:B------:R-:W-:-:S03]  /*2c10*/  ISETP.GT.AND P1, PT, R0, RZ, P2 ;  /* 0x000000ff0000720c */ /* 0x000fc60001724270 */
[----:B------:R-:W-:Y:S10]  /*2c20*/  @!P0 BRA `(.L_x_33) ;  /* 0x0000001400dc8947 */ /* 0x000ff40003800000 */
[----:B------:R-:W0:Y:S01]  /*2c30*/  LDC.64 R74, c[0x0][0x5b8] ;  /* 0x00016e00ff4a7b82 */ /* 0x000e220000000a00 */
[----:B------:R-:W-:-:S07]  /*2c40*/  ULDC.64 UR4, c[0x0][0x5c0] ;  /* 0x0001700000047ab9 */ /* 0x000fce0000000a00 */
[----:B------:R-:W1:Y:S08]  /*2c50*/  LDC.64 R76, c[0x0][0x5b0] ;  /* 0x00016c00ff4c7b82 */ /* 0x000e700000000a00 */
[----:B------:R-:W2:Y:S01]  /*2c60*/  LDC.64 R78, c[0x0][0x5a8] ;  /* 0x00016a00ff4e7b82 */ /* 0x000ea20000000a00 */
[-C--:B0-----:R-:W-:Y:S02]  /*2c70*/  IMAD R6, R9, R74.reuse, RZ ;  /* 0x0000004a09067224 */ /* 0x081fe400078e02ff */
[----:B------:R-:W-:-:S04]  /*2c80*/  IMAD.WIDE.U32 R4, R19, R74, R60 ;  /* 0x0000004a13047225 */ /* 0x000fc800078e003c */
[----:B------:R-:W-:Y:S01]  /*2c90*/  IMAD R71, R19, R75, R6 ;  /* 0x0000004b13477224 */ /* 0x000fe200078e0206 */
[----:B------:R-:W-:Y:S01]  /*2ca0*/  IADD3 R8, P0, R12, R4, RZ ;  /* 0x000000040c087210 */ /* 0x000fe20007f1e0ff */
[----:B-1----:R-:W-:-:S03]  /*2cb0*/  IMAD R3, R21, R76, RZ ;  /* 0x0000004c15037224 */ /* 0x002fc600078e02ff */
[----:B------:R-:W-:Y:S01]  /*2cc0*/  IADD3.X R9, R13, R5, R71, P0, !PT ;  /* 0x000000050d097210 */ /* 0x000fe200007fe447 */
[C---:B------:R-:W-:Y:S02]  /*2cd0*/  IMAD R75, R20.reuse, R77, R3 ;  /* 0x0000004d144b7224 */ /* 0x040fe400078e0203 */
[----:B------:R-:W-:-:S04]  /*2ce0*/  IMAD.WIDE.U32 R4, R20, R76, R8 ;  /* 0x0000004c14047225 */ /* 0x000fc800078e0008 */
[----:B------:R-:W-:Y:S01]  /*2cf0*/  IMAD.IADD R3, R5, 0x1, R75 ;  /* 0x0000000105037824 */ /* 0x000fe200078e024b */
[----:B--2---:R-:W-:-:S04]  /*2d00*/  LEA R10, P0, R4, R78, 0x1 ;  /* 0x0000004e040a7211 */ /* 0x004fc800078008ff */
[----:B------:R-:W-:-:S05]  /*2d10*/  LEA.HI.X R11, R4, R79, R3, 0x1, P0 ;  /* 0x0000004f040b7211 */ /* 0x000fca00000f0c03 */
[----:B------:R-:W2:Y:S01]  /*2d20*/  @P1 LDG.E.LTC128B.U16 R3, desc[UR48][R10.64] ;  /* 0x000000300a031981 */ /* 0x000ea2000c1e1520 */
[----:B------:R-:W-:Y:S01]  /*2d30*/  IMAD.WIDE.U32 R4, R20, R76, R12 ;  /* 0x0000004c14047225 */ /* 0x000fe200078e000c */
[----:B------:R-:W-:Y:S02]  /*2d40*/  BSSY B1, `(.L_x_34) ;  /* 0x0000015000017945 */ /* 0x000fe40003800000 */
[----:B------:R-:W-:-:S04]  /*2d50*/  IADD3 R14, P0, R60, R4, RZ ;  /* 0x000000043c0e7210 */ /* 0x000fc80007f1e0ff */
[----:B------:R-:W-:Y:S02]  /*2d60*/  IADD3.X R15, R61, R75, R5, P0, !PT ;  /* 0x0000004b3d0f7210 */ /* 0x000fe400007fe405 */
[----:B------:R-:W-:Y:S01]  /*2d70*/  LEA R6, P0, R70, UR4, 0x1 ;  /* 0x0000000446067c11 */ /* 0x000fe2000f8008ff */
[----:B------:R-:W-:-:S03]  /*2d80*/  IMAD.WIDE.U32 R14, R19, R74, R14 ;  /* 0x0000004a130e7225 */ /* 0x000fc600078e000e */
[----:B------:R-:W-:Y:S02]  /*2d90*/  LEA.HI.X R7, R70, UR5, R7, 0x1, P0 ;  /* 0x0000000546077c11 */ /* 0x000fe400080f0c07 */
[----:B------:R-:W-:-:S04]  /*2da0*/  ISETP.GT.AND P0, PT, R22, 0x1, PT ;  /* 0x000000011600780c */ /* 0x000fc80003f04270 */
[----:B------:R-:W-:Y:S01]  /*2db0*/  ISETP.GT.AND P3, PT, R0, RZ, P0 ;  /* 0x000000ff0000720c */ /* 0x000fe20000764270 */
[----:B--2---:R-:W-:-:S04]  /*2dc0*/  IMAD.U32 R4, R3, 0x10000, RZ ;  /* 0x0001000003047824 */ /* 0x004fc800078e00ff */
[----:B------:R-:W-:Y:S01]  /*2dd0*/  FMUL R5, R4, R57 ;  /* 0x0000003904057220 */ /* 0x000fe20000400000 */
[----:B------:R-:W-:-:S03]  /*2de0*/  LEA R4, P4, R14, R78, 0x1 ;  /* 0x0000004e0e047211 */ /* 0x000fc600078808ff */
[----:B------:R-:W-:-:S05]  /*2df0*/  FFMA R5, R24, R56, R5 ;  /* 0x0000003818057223 */ /* 0x000fca0000000005 */
[----:B------:R-:W-:Y:S01]  /*2e00*/  F2FP.BF16.F32.PACK_AB R10, RZ, R5 ;  /* 0x00000005ff0a723e */ /* 0x000fe200000010ff */
[----:B------:R-:W-:-:S03]  /*2e10*/  IMAD.IADD R5, R71, 0x1, R15 ;  /* 0x0000000147057824 */ /* 0x000fc600078e020f */
[----:B------:R-:W-:Y:S01]  /*2e20*/  PRMT R11, R10, 0x7610, R11 ;  /* 0x000076100a0b7816 */ /* 0x000fe2000000000b */
[----:B------:R-:W-:Y:S01]  /*2e30*/  IMAD.SHL.U32 R10, R76, 0x8, RZ ;  /* 0x000000084c0a7824 */ /* 0x000fe200078e00ff */
[----:B------:R-:W-:-:S03]  /*2e40*/  LEA.HI.X R5, R14, R79, R5, 0x1, P4 ;  /* 0x0000004f0e057211 */ /* 0x000fc600020f0c05 */
[----:B------:R0:W-:Y:S02]  /*2e50*/  @P1 STG.E.U16 desc[UR48][R6.64], R11 ;  /* 0x0000000b06001986 */ /* 0x0001e4000c101530 */
[----:B0-----:R-:W-:Y:S01]  /*2e60*/  SHF.L.U64.HI R11, R76, 0x3, R77 ;  /* 0x000000034c0b7819 */ /* 0x001fe2000001024d */
[----:B------:R-:W-:Y:S06]  /*2e70*/  @!P3 BRA `(.L_x_35) ;  /* 0x000000000004b947 */ /* 0x000fec0003800000 */
[----:B------:R0:W5:Y:S02]  /*2e80*/  LDG.E.LTC128B.U16 R3, desc[UR48][R4.64+0x2] ;  /* 0x0000023004037981 */ /* 0x000164000c1e1520 */
.L_x_35:
[----:B------:R-:W-:Y:S05]  /*2e90*/  BSYNC B1 ;  /* 0x0000000000017941 */ /* 0x000fea0003800000 */
.L_x_34:
[----:B------:R-:W-:Y:S01]  /*2ea0*/  IMAD.WIDE.U32 R10, R20, R76, R10 ;  /* 0x0000004c140a7225 */ /* 0x000fe200078e000a */
[----:B------:R-:W-:Y:S02]  /*2eb0*/  ISETP.GT.AND P2, PT, R0, 0x8, P2 ;  /* 0x000000080000780c */ /* 0x000fe40001744270 */
[C---:B-----5:R-:W-:Y:S01]  /*2ec0*/  PRMT R18, R3.reuse, 0x7610, R18 ;  /* 0x0000761003127816 */ /* 0x060fe20000000012 */
[----:B------:R-:W-:Y:S01]  /*2ed0*/  IMAD.U32 R14, R3, 0x10000, RZ ;  /* 0x00010000030e7824 */ /* 0x000fe200078e00ff */
[----:B------:R-:W-:Y:S01]  /*2ee0*/  IADD3 R8, P1, R8, R10, RZ ;  /* 0x0000000a08087210 */ /* 0x000fe20007f3e0ff */
[----:B------:R-:W-:Y:S02]  /*2ef0*/  IMAD.IADD R75, R75, 0x1, R11 ;  /* 0x000000014b4b7824 */ /* 0x000fe400078e020b */
[----:B------:R-:W-:Y:S02]  /*2f00*/  FMUL R14, R14, R57 ;  /* 0x000000390e0e7220 */ /* 0x000fe40000400000 */
[----:B------:R-:W-:-:S02]  /*2f10*/  IMAD.X R9, R75, 0x1, R9, P1 ;  /* 0x000000014b097824 */ /* 0x000fc400008e0609 */
[----:B------:R-:W-:Y:S01]  /*2f20*/  FFMA R25, R25, R56, R14 ;  /* 0x0000003819197223 */ /* 0x000fe2000000000e */
[----:B------:R-:W-:-:S04]  /*2f30*/  LEA R14, P1, R8, R78, 0x1 ;  /* 0x0000004e080e7211 */ /* 0x000fc800078208ff */
[----:B------:R-:W-:Y:S02]  /*2f40*/  F2FP.BF16.F32.PACK_AB R25, RZ, R25 ;  /* 0x00000019ff19723e */ /* 0x000fe400000010ff */
[----:B------:R-:W-:-:S03]  /*2f50*/  LEA.HI.X R15, R8, R79, R9, 0x1, P1 ;  /* 0x0000004f080f7211 */ /* 0x000fc600008f0c09 */
[----:B------:R1:W-:Y:S04]  /*2f60*/  @P3 STG.E.U16 desc[UR48][R6.64+0x2], R25 ;  /* 0x0000021906003986 */ /* 0x0003e8000c101530 */
[----:B------:R-:W2:Y:S01]  /*2f70*/  @P2 LDG.E.LTC128B.U16 R18, desc[UR48][R14.64] ;  /* 0x000000300e122981 */ /* 0x000ea2000c1e1520 */
[----:B------:R-:W-:Y:S01]  /*2f80*/  IADD3 R12, P1, P3, R60, R10, R12 ;  /* 0x0000000a3c0c7210 */ /* 0x000fe20007b3e00c */
[----:B------:R-:W-:Y:S01]  /*2f90*/  BSSY B1, `(.L_x_36) ;  /* 0x0000011000017945 */ /* 0x000fe20003800000 */
[C---:B------:R-:W-:Y:S02]  /*2fa0*/  SHF.L.U64.HI R11, R62.reuse, 0x1, R63 ;  /* 0x000000013e0b7819 */ /* 0x040fe4000001023f */
[----:B------:R-:W-:Y:S02]  /*2fb0*/  IADD3.X R13, R61, R75, R13, P1, P3 ;  /* 0x0000004b3d0d7210 */ /* 0x000fe40000fe640d */
[----:B------:R-:W-:-:S02]  /*2fc0*/  LEA R10, P1, R62, R6, 0x1 ;  /* 0x000000063e0a7211 */ /* 0x000fc400078208ff */
[----:B------:R-:W-:Y:S01]  /*2fd0*/  ISETP.GT.AND P0, PT, R0, 0x8, P0 ;  /* 0x000000080000780c */ /* 0x000fe20000704270 */
[----:B------:R-:W-:-:S04]  /*2fe0*/  IMAD.WIDE.U32 R12, R19, R74, R12 ;  /* 0x0000004a130c7225 */ /* 0x000fc800078e000c */
[----:B------:R-:W-:Y:S02]  /*2ff0*/  IMAD.X R11, R11, 0x1, R7, P1 ;  /* 0x000000010b0b7824 */ /* 0x000fe400008e0607 */
[----:B------:R-:W-:Y:S02]  /*3000*/  IMAD.IADD R9, R71, 0x1, R13 ;  /* 0x0000000147097824 */ /* 0x000fe400078e020d */
[----:B--2---:R-:W-:-:S04]  /*3010*/  IMAD.U32 R8, R18, 0x10000, RZ ;  /* 0x0001000012087824 */ /* 0x004fc800078e00ff */
[----:B------:R-:W-:Y:S01]  /*3020*/  FMUL R3, R8, R57 ;  /* 0x0000003908037220 */ /* 0x000fe20000400000 */
[----:B------:R-:W-:-:S03]  /*3030*/  LEA R8, P3, R12, R78, 0x1 ;  /* 0x0000004e0c087211 */ /* 0x000fc600078608ff */
[----:B------:R-:W-:Y:S01]  /*3040*/  FFMA R3, R26, R56, R3 ;  /* 0x000000381a037223 */ /* 0x000fe20000000003 */
[----:B------:R-:W-:-:S04]  /*3050*/  LEA.HI.X R9, R12, R79, R9, 0x1, P3 ;  /* 0x0000004f0c097211 */ /* 0x000fc800018f0c09 */
[----:B------:R-:W-:-:S05]  /*3060*/  F2FP.BF16.F32.PACK_AB R3, RZ, R3 ;  /* 0x00000003ff03723e */ /* 0x000fca00000010ff */
[----:B------:R1:W-:Y:S01]  /*3070*/  @P2 STG.E.U16 desc[UR48][R10.64], R3 ;  /* 0x000000030a002986 */ /* 0x0003e2000c101530 */
[----:B------:R-:W-:Y:S05]  /*3080*/  @!P0 BRA `(.L_x_37) ;  /* 0x0000000000048947 */ /* 0x000fea0003800000 */
[----:B------:R2:W5:Y:S02]  /*3090*/  LDG.E.LTC128B.U16 R18, desc[UR48][R8.64+0x2] ;  /* 0x0000023008127981 */ /* 0x000564000c1e1520 */
.L_x_37:
[----:B------:R-:W-:Y:S05]  /*30a0*/  BSYNC B1 ;  /* 0x0000000000017941 */ /* 0x000fea0003800000 */
.L_x_36:
[----:B-----5:R-:W-:Y:S01]  /*30b0*/  IMAD.U32 R12, R18, 0x10000, RZ ;  /* 0x00010000120c7824 */ /* 0x020fe200078e00ff */
[----:B------:R-:W-:Y:S01]  /*30c0*/  ISETP.GT.AND P1, PT, R22, 0x8, PT ;  /* 0x000000081600780c */ /* 0x000fe20003f24270 */
[----:B------:R-:W-:Y:S02]  /*30d0*/  BSSY B1, `(.L_x_38) ;  /* 0x0000008000017945 */ /* 0x000fe40003800000 */
[----:B------:R-:W-:Y:S01]  /*30e0*/  FMUL R12, R12, R57 ;  /* 0x000000390c0c7220 */ /* 0x000fe20000400000 */
[----:B------:R-:W-:-:S03]  /*30f0*/  ISETP.GT.AND P2, PT, R0, RZ, P1 ;  /* 0x000000ff0000720c */ /* 0x000fc60000f44270 */
[----:B------:R-:W-:-:S05]  /*3100*/  FFMA R12, R27, R56, R12 ;  /* 0x000000381b0c7223 */ /* 0x000fca000000000c */
[----:B------:R-:W-:-:S05]  /*3110*/  F2FP.BF16.F32.PACK_AB R12, RZ, R12 ;  /* 0x0000000cff0c723e */ /* 0x000fca00000010ff */
[----:B------:R3:W-:Y:S01]  /*3120*/  @P0 STG.E.U16 desc[UR48][R10.64+0x2], R12 ;  /* 0x0000020c0a000986 */ /* 0x0007e2000c101530 */
[----:B------:R-:W-:Y:S05]  /*3130*/  @!P2 BRA `(.L_x_39) ;  /* 0x000000000004a947 */ /* 0x000fea0003800000 */
[----:B------:R4:W5:Y:S02]  /*3140*/  LDG.E.LTC128B.U16 R18, desc[UR48][R4.64+0x10] ;  /* 0x0000103004127981 */ /* 0x000964000c1e1520 */
.L_x_39:
[----:B------:R-:W-:Y:S05]  /*3150*/  BSYNC B1 ;  /* 0x0000000000017941 */ /* 0x000fea0003800000 */
.L_x_38:
[----:B---3-5:R-:W-:Y:S01]  /*3160*/  IMAD.U32 R12, R18, 0x10000, RZ ;  /* 0x00010000120c7824 */ /* 0x028fe200078e00ff */
[----:B------:R-:W-:Y:S01]  /*3170*/  ISETP.GT.AND P0, PT, R22, 0x9, PT ;  /* 0x000000091600780c */ /* 0x000fe20003f04270 */
[----:B------:R-:W-:Y:S02]  /*3180*/  BSSY B1, `(.L_x_40) ;  /* 0x0000008000017945 */ /* 0x000fe40003800000 */
[----:B-1----:R-:W-:Y:S01]  /*3190*/  FMUL R3, R12, R57 ;  /* 0x000000390c037220 */ /* 0x002fe20000400000 */
[----:B------:R-:W-:-:S03]  /*31a0*/  ISETP.GT.AND P3, PT, R0, RZ, P0 ;  /* 0x000000ff0000720c */ /* 0x000fc60000764270 */
[----:B------:R-:W-:-:S05]  /*31b0*/  FFMA R3, R28, R56, R3 ;  /* 0x000000381c037223 */ /* 0x000fca0000000003 */
[----:B------:R-:W-:-:S05]  /*31c0*/  F2FP.BF16.F32.PACK_AB R3, RZ, R3 ;  /* 0x00000003ff03723e */ /* 0x000fca00000010ff */
[----:B------:R1:W-:Y:S01]  /*31d0*/  @P2 STG.E.U16 desc[UR48][R6.64+0x10], R3 ;  /* 0x0000100306002986 */ /* 0x0003e2000c101530 */
[----:B------:R-:W-:Y:S05]  /*31e0*/  @!P3 BRA `(.L_x_41) ;  /* 0x000000000004b947 */ /* 0x000fea0003800000 */
[----:B------:R3:W5:Y:S02]  /*31f0*/  LDG.E.LTC128B.U16 R18, desc[UR48][R4.64+0x12] ;  /* 0x0000123004127981 */ /* 0x000764000c1e1520 */
.L_x_41:
[----:B------:R-:W-:Y:S05]  /*3200*/  BSYNC B1 ;  /* 0x0000000000017941 */ /* 0x000fea0003800000 */
.L_x_40:
[----:B-----5:R-:W-:Y:S01]  /*3210*/  IMAD.U32 R12, R18, 0x10000, RZ ;  /* 0x00010000120c7824 */ /* 0x020fe200078e00ff */
[----:B------:R-:W-:Y:S01]  /*3220*/  ISETP.GT.AND P1, PT, R0, 0x8, P1 ;  /* 0x000000080000780c */ /* 0x000fe20000f24270 */
[----:B------:R-:W-:Y:S02]  /*3230*/  BSSY B1, `(.L_x_42) ;  /* 0x0000007000017945 */ /* 0x000fe40003800000 */
[----:B------:R-:W-:-:S04]  /*3240*/  FMUL R12, R12, R57 ;  /* 0x000000390c0c7220 */ /* 0x000fc80000400000 */
[----:B------:R-:W-:-:S05]  /*3250*/  FFMA R12, R29, R56, R12 ;  /* 0x000000381d0c7223 */ /* 0x000fca000000000c */
[----:B------:R-:W-:-:S05]  /*3260*/  F2FP.BF16.F32.PACK_AB R12, RZ, R12 ;  /* 0x0000000cff0c723e */ /* 0x000fca00000010ff */
[----:B------:R0:W-:Y:S01]  /*3270*/  @P3 STG.E.U16 desc[UR48][R6.64+0x12], R12 ;  /* 0x0000120c06003986 */ /* 0x0001e2000c101530 */
[----:B------:R-:W-:Y:S05]  /*3280*/  @!P1 BRA `(.L_x_43) ;  /* 0x0000000000049947 */ /* 0x000fea0003800000 */
[----:B------:R0:W5:Y:S02]  /*3290*/  LDG.E.LTC128B.U16 R18, desc[UR48][R8.64+0x10] ;  /* 0x0000103008127981 */ /* 0x000164000c1e1520 */
.L_x_43:
[----:B------:R-:W-:Y:S05]  /*32a0*/  BSYNC B1 ;  /* 0x0000000000017941 */ /* 0x000fea0003800000 */
.L_x_42:
[----:B0----5:R-:W-:Y:S01]  /*32b0*/  IMAD.U32 R12, R18, 0x10000, RZ ;  /* 0x00010000120c7824 */ /* 0x021fe200078e00ff */
[----:B------:R-:W-:Y:S01]  /*32c0*/  ISETP.GT.AND P0, PT, R0, 0x8, P0 ;  /* 0x000000080000780c */ /* 0x000fe20000704270 */
[----:B------:R-:W-:Y:S02]  /*32d0*/  BSSY B1, `(.L_x_44) ;  /* 0x0000007000017945 */ /* 0x000fe40003800000 */
[----:B-1----:R-:W-:-:S04]  /*32e0*/  FMUL R3, R12, R57 ;  /* 0x000000390c037220 */ /* 0x002fc80000400000 */
[----:B------:R-:W-:-:S05]  /*32f0*/  FFMA R3, R30, R56, R3 ;  /* 0x000000381e037223 */ /* 0x000fca0000000003 */
[----:B------:R-:W-:-:S05]  /*3300*/  F2FP.BF16.F32.PACK_AB R3, RZ, R3 ;  /* 0x00000003ff03723e */ /* 0x000fca00000010ff */
[----:B------:R0:W-:Y:S01]  /*3310*/  @P1 STG.E.U16 desc[UR48][R10.64+0x10], R3 ;  /* 0x000010030a001986 */ /* 0x0001e2000c101530 */
[----:B------:R-:W-:Y:S05]  /*3320*/  @!P0 BRA `(.L_x_45) ;  /* 0x0000000000048947 */ /* 0x000fea0003800000 */
[----:B------:R1:W5:Y:S02]  /*3330*/  LDG.E.LTC128B.U16 R18, desc[UR48][R8.64+0x12] ;  /* 0x0000123008127981 */ /* 0x000364000c1e1520 */
.L_x_45:
[----:B------:R-:W-:Y:S05]  /*3340*/  BSYNC B1 ;  /* 0x0000000000017941 */ /* 0x000fea0003800000 */
.L_x_44:
        /* <DEDUP_REMOVED lines=10> */
.L_x_47:
[----:B------:R-:W-:Y:S05]  /*33f0*/  BSYNC B1 ;  /* 0x0000000000017941 */ /* 0x000fea0003800000 */
.L_x_46:
[----:B0----5:R-:W-:Y:S01]  /*3400*/  IMAD.U32 R12, R18, 0x10000, RZ ;  /* 0x00010000120c7824 */ /* 0x021fe200078e00ff */
        /* <DEDUP_REMOVED lines=9> */
.L_x_49:
[----:B------:R-:W-:Y:S05]  /*34a0*/  BSYNC B1 ;  /* 0x0000000000017941 */ /* 0x000fea0003800000 */
.L_x_48:
        /* <DEDUP_REMOVED lines=9> */
.L_x_51:
[----:B------:R-:W-:Y:S05]  /*3540*/  BSYNC B1 ;  /* 0x0000000000017941 */ /* 0x000fea0003800000 */
.L_x_50:
[----:B0----5:R-:W-:Y:S01]  /*3550*/  IMAD.U32 R12, R18, 0x10000, RZ ;  /* 0x00010000120c7824 */ /* 0x021fe200078e00ff */
        /* <DEDUP_REMOVED lines=8> */
.L_x_53:
[----:B------:R-:W-:Y:S05]  /*35e0*/  BSYNC B1 ;  /* 0x0000000000017941 */ /* 0x000fea0003800000 */
.L_x_52:
        /* <DEDUP_REMOVED lines=10> */
.L_x_55:
[----:B------:R-:W-:Y:S05]  /*3690*/  BSYNC B1 ;  /* 0x0000000000017941 */ /* 0x000fea0003800000 */
.L_x_54:
        /* <DEDUP_REMOVED lines=10> */
.L_x_57:
[----:B------:R-:W-:Y:S05]  /*3740*/  BSYNC B1 ;  /* 0x0000000000017941 */ /* 0x000fea0003800000 */
.L_x_56:
        /* <DEDUP_REMOVED lines=9> */
.L_x_59:
[----:B------:R-:W-:Y:S05]  /*37e0*/  BSYNC B1 ;  /* 0x0000000000017941 */ /* 0x000fea0003800000 */
.L_x_58:
        /* <DEDUP_REMOVED lines=9> */
.L_x_61:
[----:B------:R-:W-:Y:S05]  /*3880*/  BSYNC B1 ;  /* 0x0000000000017941 */ /* 0x000fea0003800000 */
.L_x_60:
        /* <DEDUP_REMOVED lines=10> */
.L_x_63:
[----:B------:R-:W-:Y:S05]  /*3930*/  BSYNC B1 ;  /* 0x0000000000017941 */ /* 0x000fea0003800000 */
.L_x_62:
        /* <DEDUP_REMOVED lines=10> */
.L_x_65:
[----:B------:R-:W-:Y:S05]  /*39e0*/  BSYNC B1 ;  /* 0x0000000000017941 */ /* 0x000fea0003800000 */
.L_x_64:
        /* <DEDUP_REMOVED lines=9> */
.L_x_67:
[----:B------:R-:W-:Y:S05]  /*3a80*/  BSYNC B1 ;  /* 0x0000000000017941 */ /* 0x000fea0003800000 */
.L_x_66:
        /* <DEDUP_REMOVED lines=9> */
.L_x_69:
[----:B------:R-:W-:Y:S05]  /*3b20*/  BSYNC B1 ;  /* 0x0000000000017941 */ /* 0x000fea0003800000 */
.L_x_68:
        /* <DEDUP_REMOVED lines=10> */
.L_x_71:
[----:B------:R-:W-:Y:S05]  /*3bd0*/  BSYNC B1 ;  /* 0x0000000000017941 */ /* 0x000fea0003800000 */
.L_x_70:
        /* <DEDUP_REMOVED lines=10> */
.L_x_73:
[----:B------:R-:W-:Y:S05]  /*3c80*/  BSYNC B1 ;  /* 0x0000000000017941 */ /* 0x000fea0003800000 */
.L_x_72:
        /* <DEDUP_REMOVED lines=9> */
.L_x_75:
[----:B------:R-:W-:Y:S05]  /*3d20*/  BSYNC B1 ;  /* 0x0000000000017941 */ /* 0x000fea0003800000 */
.L_x_74:
        /* <DEDUP_REMOVED lines=9> */
.L_x_77:
[----:B------:R-:W-:Y:S05]  /*3dc0*/  BSYNC B1 ;  /* 0x0000000000017941 */ /* 0x000fea0003800000 */
.L_x_76:
        /* <DEDUP_REMOVED lines=10> */
.L_x_79:
[----:B------:R-:W-:Y:S05]  /*3e70*/  BSYNC B1 ;  /* 0x0000000000017941 */ /* 0x000fea0003800000 */
.L_x_78:
        /* <DEDUP_REMOVED lines=10> */
.L_x_81:
[----:B------:R-:W-:Y:S05]  /*3f20*/  BSYNC B1 ;  /* 0x0000000000017941 */ /* 0x000fea0003800000 */
.L_x_80:
        /* <DEDUP_REMOVED lines=9> */
.L_x_83:
[----:B------:R-:W-:Y:S05]  /*3fc0*/  BSYNC B1 ;  /* 0x0000000000017941 */ /* 0x000fea0003800000 */
.L_x_82:
        /* <DEDUP_REMOVED lines=9> */
.L_x_85:
[----:B------:R-:W-:Y:S05]  /*4060*/  BSYNC B1 ;  /* 0x0000000000017941 */ /* 0x000fea0003800000 */
.L_x_84:
        /* <DEDUP_REMOVED lines=10> */
.L_x_87:
[----:B------:R-:W-:Y:S05]  /*4110*/  BSYNC B1 ;  /* 0x0000000000017941 */ /* 0x000fea0003800000 */
.L_x_86:
        /* <DEDUP_REMOVED lines=10> */
.L_x_89:
[----:B------:R-:W-:Y:S05]  /*41c0*/  BSYNC B1 ;  /* 0x0000000000017941 */ /* 0x000fea0003800000 */
.L_x_88:
[----:B0--345:R-:W-:Y:S01]  /*41d0*/  IMAD.U32 R4, R18, 0x10000, RZ ;  /* 0x0001000012047824 */ /* 0x039fe200078e00ff */
        /* <DEDUP_REMOVED lines=8> */
.L_x_91:
[----:B------:R-:W-:Y:S05]  /*4260*/  BSYNC B1 ;  /* 0x0000000000017941 */ /* 0x000fea0003800000 */
.L_x_90:
[----:B0----5:R-:W-:Y:S01]  /*4270*/  IMAD.U32 R4, R18, 0x10000, RZ ;  /* 0x0001000012047824 */ /* 0x021fe200078e00ff */
[----:B------:R-:W-:Y:S01]  /*4280*/  ISETP.GT.AND P0, PT, R0, 0x8, P0 ;  /* 0x000000080000780c */ /* 0x000fe20000704270 */
[----:B------:R-:W-:Y:S01]  /*4290*/  @P1 IMAD.MOV.U32 R5, RZ, RZ, R11 ;  /* 0x000000ffff051224 */ /* 0x000fe200078e000b */
[----:B------:R-:W-:Y:S01]  /*42a0*/  BSSY B1, `(.L_x_92) ;  /* 0x0000008000017945 */ /* 0x000fe20003800000 */
[----:B------:R-:W-:Y:S01]  /*42b0*/  FMUL R3, R4, R57 ;  /* 0x0000003904037220 */ /* 0x000fe20000400000 */
[----:B------:R-:W-:-:S03]  /*42c0*/  @P1 IMAD.MOV.U32 R4, RZ, RZ, R10 ;  /* 0x000000ffff041224 */ /* 0x000fc600078e000a */
[----:B------:R-:W-:-:S05]  /*42d0*/  FFMA R3, R54, R56, R3 ;  /* 0x0000003836037223 */ /* 0x000fca0000000003 */
[----:B------:R-:W-:-:S05]  /*42e0*/  F2FP.BF16.F32.PACK_AB R3, RZ, R3 ;  /* 0x00000003ff03723e */ /* 0x000fca00000010ff */
[----:B------:R0:W-:Y:S01]  /*42f0*/  @P1 STG.E.U16 desc[UR48][R4.64+0x70], R3 ;  /* 0x0000700304001986 */ /* 0x0001e2000c101530 */
[----:B------:R-:W-:Y:S05]  /*4300*/  @!P0 BRA `(.L_x_93) ;  /* 0x0000000000048947 */ /* 0x000fea0003800000 */
[----:B------:R4:W5:Y:S02]  /*4310*/  LDG.E.LTC128B.U16 R18, desc[UR48][R8.64+0x72] ;  /* 0x0000723008127981 */ /* 0x000964000c1e1520 */
.L_x_93:
[----:B------:R-:W-:Y:S05]  /*4320*/  BSYNC B1 ;  /* 0x0000000000017941 */ /* 0x000fea0003800000 */
.L_x_92:
[----:B------:R-:W-:Y:S05]  /*4330*/  @!P0 BRA `(.L_x_94) ;  /* 0x0000000800708947 */ /* 0x000fea0003800000 */
[----:B-----5:R-:W-:-:S04]  /*4340*/  IMAD.U32 R18, R18, 0x10000, RZ ;  /* 0x0001000012127824 */ /* 0x020fc800078e00ff */
[----:B------:R-:W-:-:S04]  /*4350*/  FMUL R18, R18, R57 ;  /* 0x0000003912127220 */ /* 0x000fc80000400000 */
[----:B------:R-:W-:-:S05]  /*4360*/  FFMA R18, R55, R56, R18 ;  /* 0x0000003837127223 */ /* 0x000fca0000000012 */
[----:B------:R-:W-:-:S05]  /*4370*/  F2FP.BF16.F32.PACK_AB R18, RZ, R18 ;  /* 0x00000012ff12723e */ /* 0x000fca00000010ff */
[----:B------:R0:W-:Y:S01]  /*4380*/  STG.E.U16 desc[UR48][R10.64+0x72], R18 ;  /* 0x000072120a007986 */ /* 0x0001e2000c101530 */
[----:B------:R-:W-:Y:S05]  /*4390*/  BRA `(.L_x_94) ;  /* 0x0000000800587947 */ /* 0x000fea0003800000 */
.L_x_33:
[----:B------:R-:W-:Y:S01]  /*43a0*/  ISETP.GT.AND P3, PT, R22, 0x1, PT ;  /* 0x000000011600780c */ /* 0x000fe20003f64270 */
[----:B------:R-:W-:Y:S01]  /*43b0*/  ULDC.64 UR4, c[0x0][0x5c0] ;  /* 0x0001700000047ab9 */ /* 0x000fe20000000a00 */
[-C--:B------:R-:W-:Y:S01]  /*43c0*/  FMUL R24, R24, R56.reuse ;  /* 0x0000003818187220 */ /* 0x080fe20000400000 */
[----:B------:R-:W-:Y:S01]  /*43d0*/  LEA R4, P4, R70, UR4, 0x1 ;  /* 0x0000000446047c11 */ /* 0x000fe2000f8808ff */
[-C--:B------:R-:W-:Y:S01]  /*43e0*/  FMUL R25, R25, R56.reuse ;  /* 0x0000003819197220 */ /* 0x080fe20000400000 */
[----:B------:R-:W-:Y:S01]  /*43f0*/  ISETP.GT.AND P0, PT, R0, RZ, P3 ;  /* 0x000000ff0000720c */ /* 0x000fe20001f04270 */
[----:B------:R-:W-:Y:S01]  /*4400*/  FMUL R26, R26, R56 ;  /* 0x000000381a1a7220 */ /* 0x000fe20000400000 */
[----:B------:R-:W-:Y:S01]  /*4410*/  F2FP.BF16.F32.PACK_AB R24, RZ, R24 ;  /* 0x00000018ff18723e */ /* 0x000fe200000010ff */
[-C--:B------:R-:W-:Y:S01]  /*4420*/  FMUL R27, R27, R56.reuse ;  /* 0x000000381b1b7220 */ /* 0x080fe20000400000 */
[----:B------:R-:W-:Y:S01]  /*4430*/  LEA.HI.X R5, R70, UR5, R7, 0x1, P4 ;  /* 0x0000000546057c11 */ /* 0x000fe2000a0f0c07 */
[-C--:B------:R-:W-:Y:S01]  /*4440*/  FMUL R28, R28, R56.reuse ;  /* 0x000000381c1c7220 */ /* 0x080fe20000400000 */
[----:B------:R-:W-:Y:S01]  /*4450*/  F2FP.BF16.F32.PACK_AB R25, RZ, R25 ;  /* 0x00000019ff19723e */ /* 0x000fe200000010ff */
[-C--:B------:R-:W-:Y:S01]  /*4460*/  FMUL R29, R29, R56.reuse ;  /* 0x000000381d1d7220 */ /* 0x080fe20000400000 */
[----:B------:R-:W-:Y:S01]  /*4470*/  ISETP.GT.AND P2, PT, R0, 0x8, P2 ;  /* 0x000000080000780c */ /* 0x000fe20001744270 */
[----:B------:R-:W-:Y:S01]  /*4480*/  @P1 STG.E.U16 desc[UR48][R4.64], R24 ;  /* 0x0000001804001986 */ /* 0x000fe2000c101530 */
[----:B------:R-:W-:Y:S01]  /*4490*/  ISETP.GT.AND P1, PT, R22, 0x8, PT ;  /* 0x000000081600780c */ /* 0x000fe20003f24270 */
[----:B------:R-:W-:Y:S01]  /*44a0*/  FMUL R30, R30, R56 ;  /* 0x000000381e1e7220 */ /* 0x000fe20000400000 */
[C---:B------:R-:W-:Y:S01]  /*44b0*/  SHF.L.U64.HI R3, R62.reuse, 0x1, R63 ;  /* 0x000000013e037819 */ /* 0x040fe2000001023f */
[----:B------:R-:W-:Y:S01]  /*44c0*/  @P0 STG.E.U16 desc[UR48][R4.64+0x2], R25 ;  /* 0x0000021904000986 */ /* 0x000fe2000c101530 */
[----:B------:R-:W-:Y:S01]  /*44d0*/  LEA R6, P5, R62, R4, 0x1 ;  /* 0x000000043e067211 */ /* 0x000fe200078a08ff */
[-C--:B------:R-:W-:Y:S01]  /*44e0*/  FMUL R31, R31, R56.reuse ;  /* 0x000000381f1f7220 */ /* 0x080fe20000400000 */
[----:B------:R-:W-:Y:S01]  /*44f0*/  ISETP.GT.AND P3, PT, R0, 0x8, P3 ;  /* 0x000000080000780c */ /* 0x000fe20001f64270 */
[-C--:B------:R-:W-:Y:S01]  /*4500*/  FMUL R32, R32, R56.reuse ;  /* 0x0000003820207220 */ /* 0x080fe20000400000 */
[----:B------:R-:W-:Y:S01]  /*4510*/  ISETP.GT.AND P0, PT, R22, 0x9, PT ;  /* 0x000000091600780c */ /* 0x000fe20003f04270 */
[----:B------:R-:W-:Y:S01]  /*4520*/  IMAD.X R7, R3, 0x1, R5, P5 ;  /* 0x0000000103077824 */ /* 0x000fe200028e0605 */
[----:B------:R-:W-:Y:S01]  /*4530*/  ISETP.GT.AND P4, PT, R0, RZ, P1 ;  /* 0x000000ff0000720c */ /* 0x000fe20000f84270 */
[----:B------:R-:W-:Y:S01]  /*4540*/  FMUL R33, R33, R56 ;  /* 0x0000003821217220 */ /* 0x000fe20000400000 */
[----:B------:R-:W-:Y:S01]  /*4550*/  F2FP.BF16.F32.PACK_AB R26, RZ, R26 ;  /* 0x0000001aff1a723e */ /* 0x000fe200000010ff */
[-C--:B------:R-:W-:Y:S01]  /*4560*/  FMUL R34, R34, R56.reuse ;  /* 0x0000003822227220 */ /* 0x080fe20000400000 */
[----:B------:R-:W-:Y:S01]  /*4570*/  ISETP.GT.AND P5, PT, R0, RZ, P0 ;  /* 0x000000ff0000720c */ /* 0x000fe200007a4270 */
[----:B------:R-:W-:Y:S01]  /*4580*/  FMUL R35, R35, R56 ;  /* 0x0000003823237220 */ /* 0x000fe20000400000 */
[----:B------:R-:W-:Y:S01]  /*4590*/  F2FP.BF16.F32.PACK_AB R27, RZ, R27 ;  /* 0x0000001bff1b723e */ /* 0x000fe200000010ff */
[----:B------:R-:W-:Y:S01]  /*45a0*/  @P2 STG.E.U16 desc[UR48][R6.64], R26 ;  /* 0x0000001a06002986 */ /* 0x000fe2000c101530 */
[----:B------:R-:W-:Y:S01]  /*45b0*/  F2FP.BF16.F32.PACK_AB R28, RZ, R28 ;  /* 0x0000001cff1c723e */ /* 0x000fe200000010ff */
[-C--:B------:R-:W-:Y:S01]  /*45c0*/  FMUL R36, R36, R56.reuse ;  /* 0x0000003824247220 */ /* 0x080fe20000400000 */
[----:B------:R-:W-:Y:S01]  /*45d0*/  ISETP.GT.AND P2, PT, R0, 0x8, P1 ;  /* 0x000000080000780c */ /* 0x000fe20000f44270 */
[----:B------:R-:W-:Y:S01]  /*45e0*/  @P3 STG.E.U16 desc[UR48][R6.64+0x2], R27 ;  /* 0x0000021b06003986 */ /* 0x000fe2000c101530 */
[----:B------:R-:W-:Y:S01]  /*45f0*/  ISETP.GT.AND P1, PT, R22, 0x10, PT ;  /* 0x000000101600780c */ /* 0x000fe20003f24270 */
[-C--:B------:R-:W-:Y:S01]  /*4600*/  FMUL R37, R37, R56.reuse ;  /* 0x0000003825257220 */ /* 0x080fe20000400000 */
[----:B------:R-:W-:Y:S01]  /*4610*/  F2FP.BF16.F32.PACK_AB R29, RZ, R29 ;  /* 0x0000001dff1d723e */ /* 0x000fe200000010ff */
[----:B------:R-:W-:Y:S01]  /*4620*/  @P4 STG.E.U16 desc[UR48][R4.64+0x10], R28 ;  /* 0x0000101c04004986 */ /* 0x000fe2000c101530 */
[----:B------:R-:W-:Y:S01]  /*4630*/  ISETP.GT.AND P3, PT, R0, 0x8, P0 ;  /* 0x000000080000780c */ /* 0x000fe20000764270 */
[-C--:B------:R-:W-:Y:S01]  /*4640*/  FMUL R38, R38, R56.reuse ;  /* 0x0000003826267220 */ /* 0x080fe20000400000 */
[----:B------:R-:W-:Y:S01]  /*4650*/  ISETP.GT.AND P0, PT, R22, 0x11, PT ;  /* 0x000000111600780c */ /* 0x000fe20003f04270 */
[----:B------:R-:W-:Y:S01]  /*4660*/  @P5 STG.E.U16 desc[UR48][R4.64+0x12], R29 ;  /* 0x0000121d04005986 */ /* 0x000fe2000c101530 */
        /* <DEDUP_REMOVED lines=40> */
[C---:B------:R-:W-:Y:S01]  /*48f0*/  ISETP.GT.AND P4, PT, R0.reuse, RZ, P1 ;  /* 0x000000ff0000720c */ /* 0x040fe20000f84270 */
[-C--:B------:R-:W-:Y:S01]  /*4900*/  FMUL R51, R51, R56.reuse ;  /* 0x0000003833337220 */ /* 0x080fe20000400000 */
[----:B------:R-:W-:Y:S01]  /*4910*/  ISETP.GT.AND P5, PT, R0, RZ, P0 ;  /* 0x000000ff0000720c */ /* 0x000fe200007a4270 */
[----:B------:R-:W-:Y:S01]  /*4920*/  FMUL R52, R52, R56 ;  /* 0x0000003834347220 */ /* 0x000fe20000400000 */
[----:B------:R-:W-:Y:S01]  /*4930*/  F2FP.BF16.F32.PACK_AB R38, RZ, R38 ;  /* 0x00000026ff26723e */ /* 0x000fe200000010ff */
[-C--:B------:R-:W-:Y:S01]  /*4940*/  FMUL R53, R53, R56.reuse ;  /* 0x0000003835357220 */ /* 0x080fe20000400000 */
[----:B------:R-:W-:Y:S01]  /*4950*/  F2FP.BF16.F32.PACK_AB R39, RZ, R39 ;  /* 0x00000027ff27723e */ /* 0x000fe200000010ff */
[----:B------:R-:W-:Y:S01]  /*4960*/  FMUL R54, R54, R56 ;  /* 0x0000003836367220 */ /* 0x000fe20000400000 */
[----:B------:R-:W-:Y:S01]  /*4970*/  F2FP.BF16.F32.PACK_AB R40, RZ, R40 ;  /* 0x00000028ff28723e */ /* 0x000fe200000010ff */
[----:B------:R-:W-:Y:S01]  /*4980*/  @P2 STG.E.U16 desc[UR48][R6.64+0x30], R38 ;  /* 0x0000302606002986 */ /* 0x000fe2000c101530 */
[----:B------:R-:W-:Y:S01]  /*4990*/  F2FP.BF16.F32.PACK_AB R41, RZ, R41 ;  /* 0x00000029ff29723e */ /* 0x000fe200000010ff */
[----:B------:R-:W-:Y:S01]  /*49a0*/  FMUL R55, R55, R56 ;  /* 0x0000003837377220 */ /* 0x000fe20000400000 */
[C---:B------:R-:W-:Y:S01]  /*49b0*/  ISETP.GT.AND P1, PT, R0.reuse, 0x8, P1 ;  /* 0x000000080000780c */ /* 0x040fe20000f24270 */
[----:B------:R-:W-:Y:S01]  /*49c0*/  @P3 STG.E.U16 desc[UR48][R6.64+0x32], R39 ;  /* 0x0000322706003986 */ /* 0x000fe2000c101530 */
[----:B------:R-:W-:-:S02]  /*49d0*/  ISETP.GT.AND P2, PT, R0, 0x8, P0 ;  /* 0x000000080000780c */ /* 0x000fc40000744270 */
[----:B------:R-:W-:Y:S01]  /*49e0*/  F2FP.BF16.F32.PACK_AB R42, RZ, R42 ;  /* 0x0000002aff2a723e */ /* 0x000fe200000010ff */
[----:B------:R-:W-:Y:S01]  /*49f0*/  @P4 STG.E.U16 desc[UR48][R4.64+0x40], R40 ;  /* 0x0000402804004986 */ /* 0x000fe2000c101530 */
[C---:B------:R-:W-:Y:S02]  /*4a00*/  ISETP.GT.AND P4, PT, R22.reuse, 0x28, PT ;  /* 0x000000281600780c */ /* 0x040fe40003f84270 */
[----:B------:R-:W-:Y:S01]  /*4a10*/  ISETP.GT.AND P0, PT, R22, 0x29, PT ;  /* 0x000000291600780c */ /* 0x000fe20003f04270 */
[----:B------:R-:W-:Y:S01]  /*4a20*/  @P5 STG.E.U16 desc[UR48][R4.64+0x42], R41 ;  /* 0x0000422904005986 */ /* 0x000fe2000c101530 */
[----:B------:R-:W-:Y:S02]  /*4a30*/  ISETP.GT.AND P5, PT, R0, RZ, P4 ;  /* 0x000000ff0000720c */ /* 0x000fe400027a4270 */
[----:B------:R-:W-:Y:S01]  /*4a40*/  F2FP.BF16.F32.PACK_AB R43, RZ, R43 ;  /* 0x0000002bff2b723e */ /* 0x000fe200000010ff */
[----:B------:R-:W-:Y:S01]  /*4a50*/  @P1 STG.E.U16 desc[UR48][R6.64+0x40], R42 ;  /* 0x0000402a06001986 */ /* 0x000fe2000c101530 */
[----:B------:R-:W-:-:S02]  /*4a60*/  F2FP.BF16.F32.PACK_AB R44, RZ, R44 ;  /* 0x0000002cff2c723e */ /* 0x000fc400000010ff */
[C---:B------:R-:W-:Y:S01]  /*4a70*/  ISETP.GT.AND P3, PT, R0.reuse, RZ, P0 ;  /* 0x000000ff0000720c */ /* 0x040fe20000764270 */
[----:B------:R-:W-:Y:S01]  /*4a80*/  @P2 STG.E.U16 desc[UR48][R6.64+0x42], R43 ;  /* 0x0000422b06002986 */ /* 0x000fe2000c101530 */
[C---:B------:R-:W-:Y:S02]  /*4a90*/  ISETP.GT.AND P4, PT, R0.reuse, 0x8, P4 ;  /* 0x000000080000780c */ /* 0x040fe40002784270 */
[----:B------:R-:W-:Y:S02]  /*4aa0*/  F2FP.BF16.F32.PACK_AB R45, RZ, R45 ;  /* 0x0000002dff2d723e */ /* 0x000fe400000010ff */
[----:B------:R-:W-:Y:S01]  /*4ab0*/  F2FP.BF16.F32.PACK_AB R46, RZ, R46 ;  /* 0x0000002eff2e723e */ /* 0x000fe200000010ff */
[----:B------:R-:W-:Y:S01]  /*4ac0*/  @P5 STG.E.U16 desc[UR48][R4.64+0x50], R44 ;  /* 0x0000502c04005986 */ /* 0x000fe2000c101530 */
[----:B------:R-:W-:Y:S02]  /*4ad0*/  ISETP.GT.AND P5, PT, R0, 0x8, P0 ;  /* 0x000000080000780c */ /* 0x000fe400007a4270 */
[----:B------:R-:W-:-:S02]  /*4ae0*/  F2FP.BF16.F32.PACK_AB R47, RZ, R47 ;  /* 0x0000002fff2f723e */ /* 0x000fc400000010ff */
[C---:B------:R-:W-:Y:S01]  /*4af0*/  ISETP.GT.AND P2, PT, R22.reuse, 0x31, PT ;  /* 0x000000311600780c */ /* 0x040fe20003f44270 */
[----:B------:R-:W-:Y:S01]  /*4b00*/  @P3 STG.E.U16 desc[UR48][R4.64+0x52], R45 ;  /* 0x0000522d04003986 */ /* 0x000fe2000c101530 */
[----:B------:R-:W-:Y:S02]  /*4b10*/  ISETP.GT.AND P3, PT, R22, 0x30, PT ;  /* 0x000000301600780c */ /* 0x000fe40003f64270 */
[----:B------:R-:W-:Y:S01]  /*4b20*/  F2FP.BF16.F32.PACK_AB R48, RZ, R48 ;  /* 0x00000030ff30723e */ /* 0x000fe200000010ff */
[----:B------:R-:W-:Y:S01]  /*4b30*/  @P4 STG.E.U16 desc[UR48][R6.64+0x50], R46 ;  /* 0x0000502e06004986 */ /* 0x000fe2000c101530 */
[C---:B------:R-:W-:Y:S02]  /*4b40*/  ISETP.GT.AND P4, PT, R0.reuse, RZ, P2 ;  /* 0x000000ff0000720c */ /* 0x040fe40001784270 */
[----:B------:R-:W-:Y:S01]  /*4b50*/  F2FP.BF16.F32.PACK_AB R49, RZ, R49 ;  /* 0x00000031ff31723e */ /* 0x000fe200000010ff */
[----:B------:R-:W-:Y:S01]  /*4b60*/  @P5 STG.E.U16 desc[UR48][R6.64+0x52], R47 ;  /* 0x0000522f06005986 */ /* 0x000fe2000c101530 */
[----:B------:R-:W-:-:S02]  /*4b70*/  ISETP.GT.AND P5, PT, R0, RZ, P3 ;  /* 0x000000ff0000720c */ /* 0x000fc40001fa4270 */
[C---:B------:R-:W-:Y:S02]  /*4b80*/  ISETP.GT.AND P1, PT, R22.reuse, 0x38, PT ;  /* 0x000000381600780c */ /* 0x040fe40003f24270 */
[----:B------:R-:W-:Y:S02]  /*4b90*/  ISETP.GT.AND P0, PT, R22, 0x39, PT ;  /* 0x000000391600780c */ /* 0x000fe40003f04270 */
[C---:B------:R-:W-:Y:S02]  /*4ba0*/  ISETP.GT.AND P3, PT, R0.reuse, 0x8, P3 ;  /* 0x000000080000780c */ /* 0x040fe40001f64270 */
[C---:B------:R-:W-:Y:S02]  /*4bb0*/  ISETP.GT.AND P2, PT, R0.reuse, 0x8, P2 ;  /* 0x000000080000780c */ /* 0x040fe40001744270 */
[----:B------:R-:W-:Y:S02]  /*4bc0*/  F2FP.BF16.F32.PACK_AB R50, RZ, R50 ;  /* 0x00000032ff32723e */ /* 0x000fe400000010ff */
[----:B------:R-:W-:Y:S01]  /*4bd0*/  F2FP.BF16.F32.PACK_AB R51, RZ, R51 ;  /* 0x00000033ff33723e */ /* 0x000fe200000010ff */
[----:B------:R-:W-:Y:S01]  /*4be0*/  @P5 STG.E.U16 desc[UR48][R4.64+0x60], R48 ;  /* 0x0000603004005986 */ /* 0x000fe2000c101530 */
[----:B------:R-:W-:-:S02]  /*4bf0*/  ISETP.GT.AND P5, PT, R0, RZ, P0 ;  /* 0x000000ff0000720c */ /* 0x000fc400007a4270 */
[C---:B------:R-:W-:Y:S01]  /*4c00*/  ISETP.GT.AND P0, PT, R0.reuse, 0x8, P0 ;  /* 0x000000080000780c */ /* 0x040fe20000704270 */
[----:B------:R-:W-:Y:S01]  /*4c10*/  @P4 STG.E.U16 desc[UR48][R4.64+0x62], R49 ;  /* 0x0000623104004986 */ /* 0x000fe2000c101530 */
[C---:B------:R-:W-:Y:S02]  /*4c20*/  ISETP.GT.AND P4, PT, R0.reuse, RZ, P1 ;  /* 0x000000ff0000720c */ /* 0x040fe40000f84270 */
[----:B------:R-:W-:Y:S01]  /*4c30*/  ISETP.GT.AND P1, PT, R0, 0x8, P1 ;  /* 0x000000080000780c */ /* 0x000fe20000f24270 */
[----:B------:R-:W-:Y:S01]  /*4c40*/  @P3 STG.E.U16 desc[UR48][R6.64+0x60], R50 ;  /* 0x0000603206003986 */ /* 0x000fe2000c101530 */
[----:B------:R-:W-:Y:S02]  /*4c50*/  F2FP.BF16.F32.PACK_AB R52, RZ, R52 ;  /* 0x00000034ff34723e */ /* 0x000fe400000010ff */
[----:B------:R-:W-:Y:S01]  /*4c60*/  F2FP.BF16.F32.PACK_AB R53, RZ, R53 ;  /* 0x00000035ff35723e */ /* 0x000fe200000010ff */
[----:B------:R-:W-:Y:S01]  /*4c70*/  @P2 STG.E.U16 desc[UR48][R6.64+0x62], R51 ;  /* 0x0000623306002986 */ /* 0x000fe2000c101530 */
[----:B------:R-:W-:-:S02]  /*4c80*/  F2FP.BF16.F32.PACK_AB R54, RZ, R54 ;  /* 0x00000036ff36723e */ /* 0x000fc400000010ff */
[----:B------:R-:W-:-:S03]  /*4c90*/  F2FP.BF16.F32.PACK_AB R55, RZ, R55 ;  /* 0x00000037ff37723e */ /* 0x000fc600000010ff */
[----:B------:R-:W-:Y:S04]  /*4ca0*/  @P4 STG.E.U16 desc[UR48][R4.64+0x70], R52 ;  /* 0x0000703404004986 */ /* 0x000fe8000c101530 */
[----:B------:R0:W-:Y:S02]  /*4cb0*/  @P5 STG.E.U16 desc[UR48][R4.64+0x72], R53 ;  /* 0x0000723504005986 */ /* 0x0001e4000c101530 */
[----:B0-----:R-:W-:Y:S02]  /*4cc0*/  @P1 IMAD.MOV.U32 R4, RZ, RZ, R6 ;  /* 0x000000ffff041224 */ /* 0x001fe400078e0006 */
[----:B------:R-:W-:-:S05]  /*4cd0*/  @P1 IMAD.MOV.U32 R5, RZ, RZ, R7 ;  /* 0x000000ffff051224 */ /* 0x000fca00078e0007 */
[----:B------:R0:W-:Y:S04]  /*4ce0*/  @P1 STG.E.U16 desc[UR48][R4.64+0x70], R54 ;  /* 0x0000703604001986 */ /* 0x0001e8000c101530 */
[----:B------:R0:W-:Y:S02]  /*4cf0*/  @P0 STG.E.U16 desc[UR48][R6.64+0x72], R55 ;  /* 0x0000723706000986 */ /* 0x0001e4000c101530 */
.L_x_94:
[----:B------:R-:W-:Y:S05]  /*4d00*/  BSYNC B0 ;  /* 0x0000000000007941 */ /* 0x000fea0003800000 */
.L_x_32:
[----:B0-----:R-:W2:Y:S01]  /*4d10*/  LDL.64 R4, [R1] ;  /* 0x0000000001047983 */ /* 0x001ea20000100a00 */
[----:B------:R-:W-:Y:S01]  /*4d20*/  ULDC.64 UR4, c[0x0][0x650] ;  /* 0x0001940000047ab9 */ /* 0x000fe20000000a00 */
[----:B------:R-:W-:Y:S02]  /*4d30*/  IMAD.U32 R0, RZ, RZ, UR45 ;  /* 0x0000002dff007e24 */ /* 0x000fe4000f8e00ff */
[----:B------:R-:W-:Y:S02]  /*4d40*/  IMAD.MOV.U32 R22, RZ, RZ, -0x1 ;  /* 0xffffffffff167424 */ /* 0x000fe400078e00ff */
[----:B------:R0:W-:Y:S01]  /*4d50*/  SYNCS.ARRIVE.TRANS64.A1T0 RZ, [R0+UR41], RZ ;  /* 0x000000ff00ff79a7 */ /* 0x0001e20008100029 */
[----:B-----5:R-:W-:Y:S02]  /*4d60*/  IMAD.MOV.U32 R18, RZ, RZ, -0x1 ;  /* 0xffffffffff127424 */ /* 0x020fe400078e00ff */
[----:B------:R-:W-:Y:S01]  /*4d70*/  IMAD.MOV.U32 R19, RZ, RZ, -0x1 ;  /* 0xffffffffff137424 */ /* 0x000fe200078e00ff */
[----:B0-----:R-:W-:-:S02]  /*4d80*/  PRMT R0, RZ, 0x7610, R0 ;  /* 0x00007610ff007816 */ /* 0x001fc40000000000 */
[----:B--2---:R-:W-:-:S05]  /*4d90*/  LEA R16, P0, R4, R16, 0x1 ;  /* 0x0000001004107211 */ /* 0x004fca00078008ff */
[----:B------:R-:W-:Y:S01]  /*4da0*/  IMAD.X R17, R66, 0x1, R17, P0 ;  /* 0x0000000142117824 */ /* 0x000fe200000e0611 */
[----:B------:R-:W-:-:S04]  /*4db0*/  ISETP.GE.U32.AND P0, PT, R16, UR4, PT ;  /* 0x0000000410007c0c */ /* 0x000fc8000bf06070 */
[----:B------:R-:W-:-:S13]  /*4dc0*/  ISETP.GE.U32.AND.EX P0, PT, R17, UR5, PT, P0 ;  /* 0x0000000511007c0c */ /* 0x000fda000bf06100 */
[----:B------:R-:W-:Y:S05]  /*4dd0*/  @P0 BRA `(.L_x_95) ;  /* 0x00000004004c0947 */ /* 0x000fea0003800000 */
[----:B------:R-:W0:Y:S01]  /*4de0*/  LDC.64 R10, c[0x0][0x628] ;  /* 0x00018a00ff0a7b82 */ /* 0x000e220000000a00 */
[----:B------:R-:W2:Y:S01]  /*4df0*/  S2R R12, SR_CTAID.X ;  /* 0x00000000000c7919 */ /* 0x000ea20000002500 */
[----:B-1-34-:R-:W-:Y:S02]  /*4e00*/  IMAD.MOV.U32 R8, RZ, RZ, R16 ;  /* 0x000000ffff087224 */ /* 0x01afe400078e0010 */
[----:B------:R-:W-:Y:S01]  /*4e10*/  IMAD.MOV.U32 R9, RZ, RZ, R17 ;  /* 0x000000ffff097224 */ /* 0x000fe200078e0011 */
[----:B------:R-:W1:Y:S03]  /*4e20*/  S2R R18, SR_CTAID.Y ;  /* 0x0000000000127919 */ /* 0x000e660000002600 */
[----:B------:R-:W3:Y:S08]  /*4e30*/  LDC R0, c[0x0][0x630] ;  /* 0x00018c00ff007b82 */ /* 0x000ef00000000800 */
[----:B------:R-:W4:Y:S01]  /*4e40*/  LDC.64 R14, c[0x0][0x620] ;  /* 0x00018800ff0e7b82 */ /* 0x000f220000000a00 */
[----:B0-----:R-:W-:-:S04]  /*4e50*/  ISETP.NE.U32.AND P0, PT, R10, RZ, PT ;  /* 0x000000ff0a00720c */ /* 0x001fc80003f05070 */
[----:B------:R-:W-:-:S13]  /*4e60*/  ISETP.NE.AND.EX P0, PT, R11, RZ, PT, P0 ;  /* 0x000000ff0b00720c */ /* 0x000fda0003f05300 */
[----:B-1234-:R-:W-:Y:S05]  /*4e70*/  @!P0 BRA `(.L_x_96) ;  /* 0x0000000000288947 */ /* 0x01efea0003800000 */
[----:B------:R-:W0:Y:S02]  /*4e80*/  LDC R3, c[0x0][0x634] ;  /* 0x00018d00ff037b82 */ /* 0x000e240000000800 */
[----:B0-----:R-:W-:-:S05]  /*4e90*/  IADD3 R3, P0, R16, R3, RZ ;  /* 0x0000000310037210 */ /* 0x001fca0007f1e0ff */
        /* <DEDUP_REMOVED lines=8> */
.L_x_96:
[-CC-:B------:R-:W-:Y:S01]  /*4f20*/  SHF.R.U64 R19, R8, R0.reuse, R9.reuse ;  /* 0x0000000008137219 */ /* 0x180fe20000001209 */
[----:B------:R-:W0:Y:S01]  /*4f30*/  LDC.64 R24, c[0x0][0x640] ;  /* 0x00019000ff187b82 */ /* 0x000e220000000a00 */
[----:B------:R-:W-:Y:S01]  /*4f40*/  SHF.R.U32.HI R0, RZ, R0, R9 ;  /* 0x00000000ff007219 */ /* 0x000fe20000011609 */
[----:B------:R-:W-:Y:S01]  /*4f50*/  ULDC UR4, c[0x0][0x150] ;  /* 0x0000540000047ab9 */ /* 0x000fe20000000800 */
[----:B------:R-:W-:Y:S02]  /*4f60*/  IADD3 R3, P0, RZ, -R19, RZ ;  /* 0x80000013ff037210 */ /* 0x000fe40007f1e0ff */
[----:B------:R-:W-:-:S03]  /*4f70*/  I2FP.F32.U32 R7, R12 ;  /* 0x0000000c00077245 */ /* 0x000fc60000201000 */
[----:B------:R-:W1:Y:S01]  /*4f80*/  LDC R6, c[0x0][0x618] ;  /* 0x00018600ff067b82 */ /* 0x000e620000000800 */
[----:B------:R-:W-:Y:S02]  /*4f90*/  IMAD.X R5, RZ, RZ, ~R0, P0 ;  /* 0x000000ffff057224 */ /* 0x000fe400000e0e00 */
[----:B------:R-:W-:Y:S01]  /*4fa0*/  FMUL R7, R7, UR4 ;  /* 0x0000000407077c20 */ /* 0x000fe20008400000 */
[----:B------:R-:W-:Y:S01]  /*4fb0*/  ULDC UR4, c[0x0][0x154] ;  /* 0x0000550000047ab9 */ /* 0x000fe20000000800 */
[-C--:B------:R-:W-:Y:S02]  /*4fc0*/  IMAD R0, R5, R14.reuse, RZ ;  /* 0x0000000e05007224 */ /* 0x080fe400078e02ff */
[C---:B------:R-:W-:Y:S01]  /*4fd0*/  IMAD.WIDE.U32 R4, R3.reuse, R14, R16 ;  /* 0x0000000e03047225 */ /* 0x040fe200078e0010 */
[----:B------:R-:W2:Y:S01]  /*4fe0*/  LDC R8, c[0x0][0x608] ;  /* 0x00018200ff087b82 */ /* 0x000ea20000000800 */
[----:B------:R-:W3:Y:S02]  /*4ff0*/  F2I.U32.TRUNC.NTZ R7, R7 ;  /* 0x0000000700077305 */ /* 0x000ee4000020f000 */
[----:B------:R-:W-:Y:S01]  /*5000*/  IMAD R3, R3, R15, R0 ;  /* 0x0000000f03037224 */ /* 0x000fe200078e0200 */
[----:B------:R-:W-:-:S03]  /*5010*/  I2FP.F32.U32 R0, R18 ;  /* 0x0000001200007245 */ /* 0x000fc60000201000 */
[----:B------:R-:W-:Y:S01]  /*5020*/  IMAD.IADD R3, R5, 0x1, R3 ;  /* 0x0000000105037824 */ /* 0x000fe200078e0203 */
[----:B------:R-:W4:Y:S01]  /*5030*/  LDC R11, c[0x0][0x658] ;  /* 0x00019600ff0b7b82 */ /* 0x000f220000000800 */
[----:B0-----:R-:W-:-:S04]  /*5040*/  ISETP.NE.U32.AND P0, PT, R24, RZ, PT ;  /* 0x000000ff1800720c */ /* 0x001fc80003f05070 */
[----:B------:R-:W-:-:S03]  /*5050*/  ISETP.NE.AND.EX P0, PT, R25, RZ, PT, P0 ;  /* 0x000000ff1900720c */ /* 0x000fc60003f05300 */
[----:B------:R-:W0:Y:S01]  /*5060*/  LDC R9, c[0x0][0x144] ;  /* 0x00005100ff097b82 */ /* 0x000e220000000800 */
[-C--:B-1----:R-:W-:Y:S01]  /*5070*/  SHF.R.U64 R10, R4, R6.reuse, R3 ;  /* 0x00000006040a7219 */ /* 0x082fe20000001203 */
[----:B---3--:R-:W-:Y:S01]  /*5080*/  IMAD.MOV R7, RZ, RZ, -R7 ;  /* 0x000000ffff077224 */ /* 0x008fe200078e0a07 */
[----:B------:R-:W-:Y:S01]  /*5090*/  SHF.R.U32.HI R3, RZ, R6, R3 ;  /* 0x00000006ff037219 */ /* 0x000fe20000011603 */
[----:B------:R-:W-:-:S04]  /*50a0*/  FMUL R6, R0, UR4 ;  /* 0x0000000400067c20 */ /* 0x000fc80008400000 */
[----:B------:R-:W1:Y:S01]  /*50b0*/  LDC R21, c[0x0][0x148] ;  /* 0x00005200ff157b82 */ /* 0x000e620000000800 */
[----:B------:R3:W0:Y:S01]  /*50c0*/  F2I.U32.TRUNC.NTZ R14, R6 ;  /* 0x00000006000e7305 */ /* 0x000622000020f000 */
[-CC-:B--2---:R-:W-:Y:S02]  /*50d0*/  SHF.R.U64 R13, R10, R8.reuse, R3.reuse ;  /* 0x000000080a0d7219 */ /* 0x184fe40000001203 */
[----:B------:R-:W-:-:S04]  /*50e0*/  SHF.R.U32.HI R0, RZ, R8, R3 ;  /* 0x00000008ff007219 */ /* 0x000fc80000011603 */
[----:B------:R-:W2:Y:S01]  /*50f0*/  LDC R20, c[0x0][0x648] ;  /* 0x00019200ff147b82 */ /* 0x000ea20000000800 */
[-CC-:B----4-:R-:W-:Y:S02]  /*5100*/  SHF.R.U64 R15, R13, R11.reuse, R0.reuse ;  /* 0x0000000b0d0f7219 */ /* 0x190fe40000001200 */
[----:B------:R-:W-:-:S03]  /*5110*/  SHF.R.U32.HI R5, RZ, R11, R0 ;  /* 0x0000000bff057219 */ /* 0x000fc60000011600 */
[----:B------:R-:W-:Y:S02]  /*5120*/  IMAD.MOV.U32 R4, RZ, RZ, R15 ;  /* 0x000000ffff047224 */ /* 0x000fe400078e000f */
[----:B------:R-:W4:Y:S01]  /*5130*/  LDC R26, c[0x0][0x638] ;  /* 0x00018e00ff1a7b82 */ /* 0x000f220000000800 */
[----:B0-----:R-:W-:-:S07]  /*5140*/  IMAD R22, R9, R7, R12 ;  /* 0x0000000709167224 */ /* 0x001fce00078e020c */
[----:B------:R-:W0:Y:S08]  /*5150*/  LDC R27, c[0x0][0x610] ;  /* 0x00018400ff1b7b82 */ /* 0x000e300000000800 */
[----:B------:R-:W0:Y:S01]  /*5160*/  LDC R28, c[0x0][0x600] ;  /* 0x00018000ff1c7b82 */ /* 0x000e220000000800 */
[----:B-123--:R-:W-:Y:S05]  /*5170*/  @!P0 BRA `(.L_x_97) ;  /* 0x0000000000288947 */ /* 0x00efea0003800000 */
[----:B------:R-:W1:Y:S02]  /*5180*/  LDC R0, c[0x0][0x64c] ;  /* 0x00019300ff007b82 */ /* 0x000e640000000800 */
[----:B-1----:R-:W-:-:S05]  /*5190*/  IADD3 R3, P0, R15, R0, RZ ;  /* 0x000000000f037210 */ /* 0x002fca0007f1e0ff */
        /* <DEDUP_REMOVED lines=8> */
.L_x_97:
[----:B------:R-:W-:Y:S01]  /*5220*/  ISETP.NE.AND P0, PT, R2, 0x1, PT ;  /* 0x000000010200780c */ /* 0x000fe20003f05270 */
[----:B------:R-:W-:Y:S01]  /*5230*/  IMAD.MOV R14, RZ, RZ, -R14 ;  /* 0x000000ffff0e7224 */ /* 0x000fe200078e0a0e */
[----:B------:R-:W-:Y:S02]  /*5240*/  SHF.R.U64 R0, R4, R20, R5 ;  /* 0x0000001404007219 */ /* 0x000fe40000001205 */
[----:B------:R-:W-:Y:S02]  /*5250*/  LOP3.LUT R3, R13, R68, RZ, 0xc0, !PT ;  /* 0x000000440d037212 */ /* 0x000fe400078ec0ff */
[----:B------:R-:W-:Y:S01]  /*5260*/  LOP3.LUT R5, R10, R67, RZ, 0xc0, !PT ;  /* 0x000000430a057212 */ /* 0x000fe200078ec0ff */
[----:B------:R-:W-:Y:S02]  /*5270*/  IMAD.MOV R4, RZ, RZ, -R0 ;  /* 0x000000ffff047224 */ /* 0x000fe400078e0a00 */
[----:B------:R-:W-:Y:S02]  /*5280*/  IMAD R3, R64, R0, R3 ;  /* 0x0000000040037224 */ /* 0x000fe400078e0203 */
[----:B----4-:R-:W-:-:S02]  /*5290*/  IMAD R0, R4, R26, R15 ;  /* 0x0000001a04007224 */ /* 0x010fc400078e020f */
[----:B------:R-:W-:Y:S02]  /*52a0*/  @P0 IMAD R22, R21, R14, R18 ;  /* 0x0000000e15160224 */ /* 0x000fe400078e0212 */
[----:B------:R-:W-:Y:S02]  /*52b0*/  IMAD.MOV.U32 R4, RZ, RZ, 0x1 ;  /* 0x00000001ff047424 */ /* 0x000fe400078e00ff */
[----:B0-----:R-:W-:Y:S02]  /*52c0*/  IMAD R22, R3, R27, R22 ;  /* 0x0000001b03167224 */ /* 0x001fe400078e0216 */
[----:B------:R-:W-:Y:S01]  /*52d0*/  IMAD R3, R0, R28, R5 ;  /* 0x0000001c00037224 */ /* 0x000fe200078e0205 */
[----:B------:R-:W-:-:S04]  /*52e0*/  PRMT R0, R4, 0x7610, R0 ;  /* 0x0000761004007816 */ /* 0x000fc80000000000 */
[----:B------:R-:W-:Y:S02]  /*52f0*/  SEL R18, R3, R22, !P0 ;  /* 0x0000001603127207 */ /* 0x000fe40004000000 */
[----:B------:R-:W-:-:S07]  /*5300*/  SEL R22, R22, R3, !P0 ;  /* 0x0000000316167207 */ /* 0x000fce0004000000 */
.L_x_95:
[----:B------:R-:W-:Y:S01]  /*5310*/  LOP3.LUT P0, RZ, R0, 0xff, RZ, 0xc0, !PT ;  /* 0x000000ff00ff7812 */ /* 0x000fe2000780c0ff */
[----:B------:R-:W-:Y:S01]  /*5320*/  UIMAD.WIDE.U32 UR4, UR36, -0x55555555, URZ ;  /* 0xaaaaaaab240478a5 */ /* 0x000fe2000f8e003f */
[----:B------:R-:W-:-:S03]  /*5330*/  LOP3.LUT R73, R73, 0x1, RZ, 0x3c, !PT ;  /* 0x0000000149497812 */ /* 0x000fc600078e3cff */
[----:B------:R-:W-:-:S04]  /*5340*/  USHF.R.U32.HI UR4, URZ, 0x1, UR5 ;  /* 0x000000013f047899 */ /* 0x000fc80008011605 */
[----:B------:R-:W-:-:S04]  /*5350*/  UIMAD UR36, UR4, -0x3, UR36 ;  /* 0xfffffffd042478a4 */ /* 0x000fc8000f8e0224 */
[----:B------:R-:W-:Y:S08]  /*5360*/  @P0 BRA `(.L_x_98) ;  /* 0xffffffc000840947 */ /* 0x000ff0000383ffff */
[----:B------:R-:W-:Y:S05]  /*5370*/  EXIT ;  /* 0x000000000000794d */ /* 0x000fea0003800000 */
.L_x_13:
[----:B------:R-:W-:-:S08]  /*5380*/  ISETP.NE.AND P0, PT, R14, RZ, PT ;  /* 0x000000ff0e00720c */ /* 0x000fd00003f05270 */
[----:B0-----:R-:W0:-:S00]  /*5390*/  USETMAXREG.DEALLOC.CTAPOOL 0x28 ;  /* 0x00000028000079c8 */ /* 0x001e0000080e0500 */
[----:B------:R-:W-:Y:S05]  /*53a0*/  @P0 EXIT ;  /* 0x000000000000094d */ /* 0x000fea0003800000 */
[----:B0-----:R-:W-:Y:S01]  /*53b0*/  LOP3.LUT P0, RZ, R3, 0xff, RZ, 0xc0, !PT ;  /* 0x000000ff03ff7812 */ /* 0x001fe2000780c0ff */
[----:B------:R-:W-:Y:S02]  /*53c0*/  IMAD.MOV.U32 R3, RZ, RZ, 0x1 ;  /* 0x00000001ff037424 */ /* 0x000fe400078e00ff */
[----:B------:R-:W-:-:S10]  /*53d0*/  IMAD.MOV.U32 R8, RZ, RZ, RZ ;  /* 0x000000ffff087224 */ /* 0x000fd400078e00ff */
[----:B------:R-:W-:Y:S05]  /*53e0*/  @!P0 BRA `(.L_x_99) ;  /* 0x0000000c008c8947 */ /* 0x000fea0003800000 */
[----:B------:R-:W-:Y:S01]  /*53f0*/  LOP3.LUT P0, RZ, R4, 0x1f, RZ, 0xc0, !PT ;  /* 0x0000001f04ff7812 */ /* 0x000fe2000780c0ff */
[----:B------:R-:W-:Y:S01]  /*5400*/  ULDC UR21, c[0x0][0x658] ;  /* 0x0001960000157ab9 */ /* 0x000fe20000000800 */
[----:B------:R-:W-:Y:S01]  /*5410*/  UMOV UR4, 0xffffffff ;  /* 0xffffffff00047882 */ /* 0x000fe20000000000 */
[----:B------:R-:W-:Y:S01]  /*5420*/  BSSY B0, `(.L_x_99) ;  /* 0x00000df000007945 */ /* 0x000fe20003800000 */
[----:B------:R-:W-:Y:S01]  /*5430*/  USHF.L.U32 UR4, UR4, UR21, URZ ;  /* 0x0000001504047299 */ /* 0x000fe2000800063f */
[C---:B------:R-:W-:Y:S01]  /*5440*/  ISETP.NE.AND P2, PT, R5.reuse, RZ, PT ;  /* 0x000000ff0500720c */ /* 0x040fe20003f45270 */
[----:B------:R-:W-:Y:S01]  /*5450*/  IMAD.MOV.U32 R10, RZ, RZ, 0x1 ;  /* 0x00000001ff0a7424 */ /* 0x000fe200078e00ff */
[----:B------:R-:W-:Y:S01]  /*5460*/  ISETP.NE.OR P0, PT, R5, RZ, !P0 ;  /* 0x000000ff0500720c */ /* 0x000fe20004705670 */
[----:B------:R-:W-:Y:S01]  /*5470*/  IMAD.MOV.U32 R3, RZ, RZ, 0x1 ;  /* 0x00000001ff037424 */ /* 0x000fe200078e00ff */
[----:B------:R-:W-:Y:S01]  /*5480*/  LOP3.LUT R9, R23, 0x2, RZ, 0xfc, !PT ;  /* 0x0000000217097812 */ /* 0x000fe200078efcff */
[----:B------:R-:W-:Y:S01]  /*5490*/  IMAD.MOV.U32 R8, RZ, RZ, RZ ;  /* 0x000000ffff087224 */ /* 0x000fe200078e00ff */
[----:B------:R-:W-:Y:S01]  /*54a0*/  ULDC UR13, c[0x0][0x600] ;  /* 0x00018000000d7ab9 */ /* 0x000fe20000000800 */
[----:B------:R-:W-:Y:S01]  /*54b0*/  UMOV UR5, 0x1 ;  /* 0x0000000100057882 */ /* 0x000fe20000000000 */
[----:B------:R-:W-:-:S02]  /*54c0*/  UIADD3 UR23, UR37, 0x1, URZ ;  /* 0x0000000125177890 */ /* 0x000fc4000fffe03f */
[----:B------:R-:W-:Y:S02]  /*54d0*/  UIADD3 UR13, UR13, -0x1, URZ ;  /* 0xffffffff0d0d7890 */ /* 0x000fe4000fffe03f */
[----:B------:R-:W-:Y:S02]  /*54e0*/  USHF.L.U32 UR21, UR5, UR21, URZ ;  /* 0x0000001505157299 */ /* 0x000fe4000800063f */
[----:B------:R-:W-:Y:S01]  /*54f0*/  ULOP3.LUT UR22, URZ, UR4, URZ, 0x33, !UPT ;  /* 0x000000043f167292 */ /* 0x000fe2000f8e333f */
[----:B------:R-:W-:-:S11]  /*5500*/  ULDC.64 UR14, c[0x0][0x198] ;  /* 0x00006600000e7ab9 */ /* 0x000fd60000000a00 */
.L_x_111:
[----:B------:R-:W-:-:S03]  /*5510*/  UMOV UR4, 0xffffffff ;  /* 0xffffffff00047882 */ /* 0x000fc60000000000 */
[----:B------:R-:W-:Y:S05]  /*5520*/  BRA.DIV UR4, `(.L_x_100) ;  /* 0x0000001204347947 */ /* 0x000fea000b800000 */
[----:B------:R-:W-:-:S13]  /*5530*/  ELECT P6, URZ, PT ;  /* 0x00000000003f782f */ /* 0x000fda00038c0000 */
.L_x_123:
[----:B------:R-:W0:Y:S01]  /*5540*/  LDC R4, c[0x0][0x28c] ;  /* 0x0000a300ff047b82 */ /* 0x000e220000000800 */
[----:B------:R-:W-:Y:S01]  /*5550*/  BSSY B1, `(.L_x_101) ;  /* 0x0000057000017945 */ /* 0x000fe20003800000 */
[----:B0-----:R-:W-:-:S13]  /*5560*/  ISETP.LT.OR P6, PT, R4, 0x1, !P6 ;  /* 0x000000010400780c */ /* 0x001fda00077c1670 */
[----:B------:R-:W-:Y:S05]  /*5570*/  @P6 BRA `(.L_x_102) ;  /* 0x0000000400506947 */ /* 0x000fea0003800000 */
[----:B------:R-:W-:Y:S02]  /*5580*/  IMAD.SHL.U32 R22, R22, 0x40, RZ ;  /* 0x0000004016167824 */ /* 0x000fe400078e00ff */
[----:B------:R-:W-:Y:S02]  /*5590*/  IMAD.SHL.U32 R18, R18, 0x40, RZ ;  /* 0x0000004012127824 */ /* 0x000fe400078e00ff */
[----:B------:R-:W-:Y:S02]  /*55a0*/  IMAD.MOV.U32 R13, RZ, RZ, RZ ;  /* 0x000000ffff0d7224 */ /* 0x000fe400078e00ff */
[----:B------:R-:W-:Y:S02]  /*55b0*/  IMAD.U32 R14, RZ, RZ, UR23 ;  /* 0x00000017ff0e7e24 */ /* 0x000fe4000f8e00ff */
[----:B------:R-:W-:Y:S02]  /*55c0*/  IMAD.MOV.U32 R4, RZ, RZ, R3 ;  /* 0x000000ffff047224 */ /* 0x000fe400078e0003 */
[----:B------:R-:W-:-:S07]  /*55d0*/  IMAD.MOV.U32 R5, RZ, RZ, R8 ;  /* 0x000000ffff057224 */ /* 0x000fce00078e0008 */
.L_x_106:
[----:B------:R-:W0:Y:S01]  /*55e0*/  S2R R7, SR_CgaCtaId ;  /* 0x0000000000077919 */ /* 0x000e220000008800 */
[----:B------:R-:W-:-:S04]  /*55f0*/  MOV R6, 0x400 ;  /* 0x0000040000067802 */ /* 0x000fc80000000f00 */
[----:B0-----:R-:W-:Y:S02]  /*5600*/  LEA R12, R7, R6, 0x18 ;  /* 0x00000006070c7211 */ /* 0x001fe400078ec0ff */
[----:B------:R-:W-:Y:S01]  /*5610*/  SHF.L.U32 R6, R4, 0x1f, RZ ;  /* 0x0000001f04067819 */ /* 0x000fe200000006ff */
[----:B------:R-:W0:Y:S02]  /*5620*/  @!P2 LDC R7, c[0x0][0x500] ;  /* 0x00014000ff07ab82 */ /* 0x000e240000000800 */
[----:B------:R-:W-:-:S04]  /*5630*/  IMAD R11, R5, 0x8, R12 ;  /* 0x00000008050b7824 */ /* 0x000fc800078e020c */
[----:B------:R-:W1:Y:S02]  /*5640*/  SYNCS.PHASECHK.TRANS64.TRYWAIT P1, [R11+URZ+0x18], R6 ;  /* 0x000018060b0075a7 */ /* 0x000e64000802017f */
[----:B-1----:R-:W-:Y:S05]  /*5650*/  @!P1 BRA `(.L_x_103) ;  /* 0x0000001000089947 */ /* 0x002fea0003800000 */
.L_x_124:
[----:B-1----:R-:W-:Y:S01]  /*5660*/  PRMT R6, R9, 0x9910, RZ ;  /* 0x0000991009067816 */ /* 0x002fe200000000ff */
[----:B0-----:R0:W-:Y:S03]  /*5670*/  @!P2 SYNCS.ARRIVE.TRANS64 RZ, [R11+URZ], R7 ;  /* 0x000000070bffa9a7 */ /* 0x0011e6000800003f */
[----:B------:R-:W-:-:S13]  /*5680*/  ISETP.NE.AND P1, PT, R6, 0x2, PT ;  /* 0x000000020600780c */ /* 0x000fda0003f25270 */
[----:B0-----:R-:W-:Y:S05]  /*5690*/  @P1 BRA `(.L_x_104) ;  /* 0x0000000000041947 */ /* 0x001fea0003800000 */
[----:B------:R-:W-:Y:S01]  /*56a0*/  BPT.TRAP 0x1 ;  /* 0x000000040000795c */ /* 0x000fe20000300000 */
.L_x_104:
[----:B------:R-:W-:Y:S05]  /*56b0*/  @P0 BRA `(.L_x_105) ;  /* 0x0000000000040947 */ /* 0x000fea0003800000 */
[----:B------:R-:W-:Y:S01]  /*56c0*/  BPT.TRAP 0x1 ;  /* 0x000000040000795c */ /* 0x000fe20000300000 */
.L_x_105:
[----:B------:R-:W-:Y:S01]  /*56d0*/  IMAD R12, R5, 0x8000, R12 ;  /* 0x00008000050c7824 */ /* 0x000fe200078e020c */
[----:B------:R-:W-:Y:S01]  /*56e0*/  R2UR UR10, R13 ;  /* 0x000000000d0a72ca */ /* 0x000fe200000e0000 */
[----:B------:R-:W-:Y:S01]  /*56f0*/  UIADD3 UR30, UP0, UR14, 0xf0, URZ ;  /* 0x000000f00e1e7890 */ /* 0x000fe2000ff1e03f */
[----:B------:R-:W-:Y:S01]  /*5700*/  R2UR UR9, R11 ;  /* 0x000000000b0972ca */ /* 0x000fe200000e0000 */
[----:B------:R-:W-:Y:S01]  /*5710*/  VIADD R14, R14, 0xffffffff ;  /* 0xffffffff0e0e7836 */ /* 0x000fe20000000000 */
[----:B------:R-:W-:Y:S01]  /*5720*/  R2UR UR18, R12 ;  /* 0x000000000c1272ca */ /* 0x000fe200000e0000 */
[----:B------:R-:W-:Y:S01]  /*5730*/  UIADD3.X UR31, URZ, UR15, URZ, UP0, !UPT ;  /* 0x0000000f3f1f7290 */ /* 0x000fe200087fe43f */
[----:B------:R-:W-:Y:S01]  /*5740*/  R2UR UR11, R22 ;  /* 0x00000000160b72ca */ /* 0x000fe200000e0000 */
[----:B------:R-:W-:Y:S01]  /*5750*/  UIADD3 UR4, UP1, UR14, 0x1f0, URZ ;  /* 0x000001f00e047890 */ /* 0x000fe2000ff3e03f */
[----:B------:R-:W-:Y:S01]  /*5760*/  R2UR UR12, R19 ;  /* 0x00000000130c72ca */ /* 0x000fe200000e0000 */
[----:B------:R-:W-:Y:S01]  /*5770*/  UMOV UR6, 0x0 ;  /* 0x0000000000067882 */ /* 0x000fe20000000000 */
[----:B------:R-:W-:Y:S01]  /*5780*/  R2UR UR35, R18 ;  /* 0x00000000122372ca */ /* 0x000fe200000e0000 */
[----:B------:R-:W-:Y:S01]  /*5790*/  UMOV UR7, 0x10000000 ;  /* 0x1000000000077882 */ /* 0x000fe20000000000 */
[----:B------:R-:W-:Y:S01]  /*57a0*/  UIADD3.X UR5, URZ, UR15, URZ, UP1, !UPT ;  /* 0x0000000f3f057290 */ /* 0x000fe20008ffe43f */
[----:B------:R-:W-:Y:S01]  /*57b0*/  ISETP.GT.AND P3, PT, R14, 0x1, PT ;  /* 0x000000010e00780c */ /* 0x000fe20003f64270 */
[----:B------:R-:W-:Y:S01]  /*57c0*/  UIADD3 UR58, UR10, 0x40, URZ ;  /* 0x000000400a3a7890 */ /* 0x000fe2000fffe03f */
[----:B------:R-:W-:Y:S01]  /*57d0*/  VIADD R5, R5, 0x1 ;  /* 0x0000000105057836 */ /* 0x000fe20000000000 */
[----:B------:R-:W-:Y:S01]  /*57e0*/  UIADD3 UR50, UR10, 0x80, URZ ;  /* 0x000000800a327890 */ /* 0x000fe2000fffe03f */
[----:B------:R-:W-:Y:S01]  /*57f0*/  VIADD R13, R13, 0x100 ;  /* 0x000001000d0d7836 */ /* 0x000fe20000000000 */
[----:B------:R-:W-:-:S02]  /*5800*/  UIADD3 UR8, UR18, 0x100, URZ ;  /* 0x0000010012087890 */ /* 0x000fc4000fffe03f */
[----:B------:R-:W-:Y:S01]  /*5810*/  UIADD3 UR56, UR18, 0x2100, URZ ;  /* 0x0000210012387890 */ /* 0x000fe2000fffe03f */
[C---:B------:R-:W-:Y:S01]  /*5820*/  ISETP.NE.AND P1, PT, R5.reuse, 0x3, PT ;  /* 0x000000030500780c */ /* 0x040fe20003f25270 */
[----:B------:R-:W-:Y:S02]  /*5830*/  UIADD3 UR48, UR18, 0x4100, URZ ;  /* 0x0000410012307890 */ /* 0x000fe4000fffe03f */
[----:B------:R-:W-:Y:S01]  /*5840*/  UIADD3 UR42, UR10, 0xc0, URZ ;  /* 0x000000c00a2a7890 */ /* 0x000fe2000fffe03f */
[----:B------:R-:W-:Y:S01]  /*5850*/  SEL R7, RZ, 0x1, P1 ;  /* 0x00000001ff077807 */ /* 0x000fe20000800000 */
[----:B------:R-:W-:Y:S01]  /*5860*/  UIADD3 UR40, UR18, 0x6100, URZ ;  /* 0x0000610012287890 */ /* 0x000fe2000fffe03f */
[----:B------:R0:W-:Y:S01]  /*5870*/  UTMALDG.3D [UR8], [UR30], desc[UR6] ;  /* 0x000006081e0075b4 */ /* 0x0001e20008011000 */
[----:B------:R-:W-:Y:S01]  /*5880*/  UIADD3 UR32, UR18, 0x18100, URZ ;  /* 0x0001810012207890 */ /* 0x000fe2000fffe03f */
[----:B------:R-:W-:Y:S01]  /*5890*/  LOP3.LUT R4, R4, R7, RZ, 0x3c, !PT ;  /* 0x0000000704047212 */ /* 0x000fe200078e3cff */
[----:B------:R-:W-:Y:S01]  /*58a0*/  UIADD3 UR24, UR18, 0x1a100, URZ ;  /* 0x0001a10012187890 */ /* 0x000fe2000fffe03f */
[----:B------:R-:W-:Y:S01]  /*58b0*/  SEL R5, R5, RZ, P1 ;  /* 0x000000ff05057207 */ /* 0x000fe20000800000 */
[----:B------:R-:W-:Y:S01]  /*58c0*/  UIADD3 UR16, UR18, 0x1c100, URZ ;  /* 0x0001c10012107890 */ /* 0x000fe2000fffe03f */
[----:B------:R-:W-:Y:S01]  /*58d0*/  UMOV UR57, UR9 ;  /* 0x0000000900397c82 */ /* 0x000fe20008000000 */
        /* <DEDUP_REMOVED lines=8> */
[----:B------:R1:W-:Y:S01]  /*5960*/  UTMALDG.3D [UR56], [UR30], desc[UR6] ;  /* 0x000006381e0075b4 */ /* 0x0003e20008011000 */
[----:B------:R-:W-:Y:S01]  /*5970*/  UMOV UR33, UR9 ;  /* 0x0000000900217c82 */ /* 0x000fe20008000000 */
[----:B------:R-:W-:Y:S01]  /*5980*/  UMOV UR34, UR10 ;  /* 0x0000000a00227c82 */ /* 0x000fe20008000000 */
[----:B------:R-:W-:Y:S01]  /*5990*/  UMOV UR36, UR12 ;  /* 0x0000000c00247c82 */ /* 0x000fe20008000000 */
[----:B------:R-:W-:Y:S01]  /*59a0*/  UMOV UR25, UR9 ;  /* 0x0000000900197c82 */ /* 0x000fe20008000000 */
[----:B------:R-:W-:Y:S01]  /*59b0*/  UMOV UR27, UR35 ;  /* 0x00000023001b7c82 */ /* 0x000fe20008000000 */
[----:B------:R-:W-:Y:S01]  /*59c0*/  UMOV UR28, UR12 ;  /* 0x0000000c001c7c82 */ /* 0x000fe20008000000 */
[----:B------:R-:W-:Y:S01]  /*59d0*/  UMOV UR26, UR58 ;  /* 0x0000003a001a7c82 */ /* 0x000fe20008000000 */
[----:B0-----:R-:W-:Y:S01]  /*59e0*/  UIADD3 UR8, UR18, 0x1e100, URZ ;  /* 0x0001e10012087890 */ /* 0x001fe2000fffe03f */
[----:B------:R1:W-:Y:S01]  /*59f0*/  UTMALDG.3D [UR48], [UR30], desc[UR6] ;  /* 0x000006301e0075b4 */ /* 0x0003e20008011000 */
[----:B------:R-:W-:Y:S01]  /*5a00*/  UMOV UR17, UR9 ;  /* 0x0000000900117c82 */ /* 0x000fe20008000000 */
[----:B------:R-:W-:Y:S01]  /*5a10*/  UMOV UR19, UR35 ;  /* 0x0000002300137c82 */ /* 0x000fe20008000000 */
[----:B------:R-:W-:Y:S01]  /*5a20*/  UMOV UR20, UR12 ;  /* 0x0000000c00147c82 */ /* 0x000fe20008000000 */
[----:B------:R-:W-:Y:S01]  /*5a30*/  UMOV UR18, UR50 ;  /* 0x0000003200127c82 */ /* 0x000fe20008000000 */
[----:B------:R-:W-:Y:S01]  /*5a40*/  UMOV UR11, UR35 ;  /* 0x00000023000b7c82 */ /* 0x000fe20008000000 */
[----:B------:R-:W-:Y:S01]  /*5a50*/  UMOV UR10, UR42 ;  /* 0x0000002a000a7c82 */ /* 0x000fe20008000000 */
[----:B------:R1:W-:Y:S01]  /*5a60*/  UTMALDG.3D [UR40], [UR30], desc[UR6] ;  /* 0x000006281e0075b4 */ /* 0x0003e20008011000 */
[----:B------:R1:W-:Y:S01]  /*5a70*/  UTMALDG.3D [UR32], [UR4], desc[UR6] ;  /* 0x00000620040075b4 */ /* 0x0003e20008011000 */
[----:B------:R1:W-:Y:S01]  /*5a80*/  UTMALDG.3D [UR24], [UR4], desc[UR6] ;  /* 0x00000618040075b4 */ /* 0x0003e20008011000 */
[----:B------:R1:W-:Y:S01]  /*5a90*/  UTMALDG.3D [UR16], [UR4], desc[UR6] ;  /* 0x00000610040075b4 */ /* 0x0003e20008011000 */
[----:B------:R1:W-:Y:S02]  /*5aa0*/  UTMALDG.3D [UR8], [UR4], desc[UR6] ;  /* 0x00000608040075b4 */ /* 0x0003e40008011000 */
[----:B-1----:R-:W-:Y:S05]  /*5ab0*/  @P3 BRA `(.L_x_106) ;  /* 0xfffffff800c83947 */ /* 0x002fea000383ffff */
.L_x_102:
[----:B------:R-:W-:Y:S05]  /*5ac0*/  BSYNC B1 ;  /* 0x0000000000017941 */ /* 0x000fea0003800000 */
.L_x_101:
[----:B------:R-:W2:Y:S01]  /*5ad0*/  LDL.64 R20, [R1] ;  /* 0x0000000001147983 */ /* 0x000ea20000100a00 */
[----:B------:R-:W-:Y:S01]  /*5ae0*/  LOP3.LUT P4, RZ, R10, 0xff, RZ, 0xc0, !PT ;  /* 0x000000ff0aff7812 */ /* 0x000fe2000788c0ff */
[----:B------:R-:W-:Y:S01]  /*5af0*/  VIADD R7, R8, UR37 ;  /* 0x0000002508077c36 */ /* 0x000fe20008000000 */
[----:B------:R-:W-:Y:S01]  /*5b00*/  ULDC.64 UR4, c[0x0][0x650] ;  /* 0x0001940000047ab9 */ /* 0x000fe20000000a00 */
[----:B------:R-:W-:Y:S01]  /*5b10*/  IMAD.U32 R8, RZ, RZ, UR37 ;  /* 0x00000025ff087e24 */ /* 0x000fe2000f8e00ff */
[----:B------:R-:W-:Y:S01]  /*5b20*/  UISETP.GE.U32.AND UP0, UPT, UR37, 0x3, UPT ;  /* 0x000000032500788c */ /* 0x000fe2000bf06070 */
[----:B------:R-:W-:Y:S01]  /*5b30*/  BSSY B1, `(.L_x_107) ;  /* 0x000006b000017945 */ /* 0x000fe20003800000 */
[----:B------:R-:W-:Y:S01]  /*5b40*/  ISETP.GT.U32.AND P1, PT, R7, 0x2, PT ;  /* 0x000000020700780c */ /* 0x000fe20003f24070 */
[----:B------:R-:W-:Y:S01]  /*5b50*/  IMAD.MOV.U32 R22, RZ, RZ, -0x1 ;  /* 0xffffffffff167424 */ /* 0x000fe200078e00ff */
[----:B------:R-:W-:Y:S01]  /*5b60*/  PRMT R10, RZ, 0x7610, R10 ;  /* 0x00007610ff0a7816 */ /* 0x000fe2000000000a */
[----:B------:R-:W-:Y:S01]  /*5b70*/  IMAD.MOV.U32 R18, RZ, RZ, -0x1 ;  /* 0xffffffffff127424 */ /* 0x000fe200078e00ff */
[----:B------:R-:W-:Y:S01]  /*5b80*/  ISETP.LT.U32.AND P1, PT, R8, 0x3, P1 ;  /* 0x000000030800780c */ /* 0x000fe20000f21070 */
[----:B------:R-:W-:Y:S01]  /*5b90*/  IMAD.MOV.U32 R19, RZ, RZ, -0x1 ;  /* 0xffffffffff137424 */ /* 0x000fe200078e00ff */
[----:B------:R-:W-:Y:S01]  /*5ba0*/  PLOP3.LUT P3, PT, PT, PT, UP0, 0x80, 0x0 ;  /* 0x000000000000781c */ /* 0x000fe20003f6f008 */
[----:B------:R-:W0:Y:S01]  /*5bb0*/  @P4 S2R R5, SR_CgaCtaId ;  /* 0x0000000000054919 */ /* 0x000e220000008800 */
[----:B------:R-:W-:-:S04]  /*5bc0*/  @P4 MOV R4, 0x400 ;  /* 0x0000040000044802 */ /* 0x000fc80000000f00 */
[----:B0-----:R-:W-:Y:S01]  /*5bd0*/  @P4 LEA R6, R5, R4, 0x18 ;  /* 0x0000000405064211 */ /* 0x001fe200078ec0ff */
[----:B------:R-:W-:Y:S01]  /*5be0*/  IMAD.WIDE.U32 R4, R7, -0x55555555, RZ ;  /* 0xaaaaaaab07047825 */ /* 0x000fe200078e00ff */
[----:B------:R-:W-:Y:S02]  /*5bf0*/  SEL R4, RZ, 0x1, !P1 ;  /* 0x00000001ff047807 */ /* 0x000fe40004800000 */
[----:B------:R0:W-:Y:S02]  /*5c00*/  @P4 SYNCS.ARRIVE.TRANS64.A1T0 RZ, [R6+URZ+0x68], RZ ;  /* 0x000068ff06ff49a7 */ /* 0x0001e4000810003f */
[----:B------:R-:W-:Y:S02]  /*5c10*/  LOP3.LUT R3, R3, R4, RZ, 0x3c, !PT ;  /* 0x0000000403037212 */ /* 0x000fe400078e3cff */
[----:B------:R-:W-:Y:S02]  /*5c20*/  PRMT R4, RZ, 0x7610, R4 ;  /* 0x00007610ff047816 */ /* 0x000fe40000000004 */
[----:B0-----:R-:W-:-:S04]  /*5c30*/  SHF.R.U32.HI R6, RZ, 0x1, R5 ;  /* 0x00000001ff067819 */ /* 0x001fc80000011605 */
[----:B------:R-:W-:Y:S01]  /*5c40*/  @P3 LOP3.LUT R3, R3, 0x1, R6, 0x78, !PT ;  /* 0x0000000103033812 */ /* 0x000fe200078e7806 */
[----:B------:R-:W-:Y:S01]  /*5c50*/  IMAD R8, R6, -0x3, R7 ;  /* 0xfffffffd06087824 */ /* 0x000fe200078e0207 */
[----:B--2---:R-:W-:-:S04]  /*5c60*/  IADD3 R16, P4, R16, R20, RZ ;  /* 0x0000001410107210 */ /* 0x004fc80007f9e0ff */
[----:B------:R-:W-:Y:S01]  /*5c70*/  ISETP.GE.U32.AND P1, PT, R16, UR4, PT ;  /* 0x0000000410007c0c */ /* 0x000fe2000bf26070 */
[----:B------:R-:W-:-:S05]  /*5c80*/  IMAD.X R17, R17, 0x1, R0, P4 ;  /* 0x0000000111117824 */ /* 0x000fca00020e0600 */
[----:B------:R-:W-:-:S13]  /*5c90*/  ISETP.GE.U32.AND.EX P1, PT, R17, UR5, PT, P1 ;  /* 0x0000000511007c0c */ /* 0x000fda000bf26110 */
[----:B------:R-:W-:Y:S05]  /*5ca0*/  @P1 BRA `(.L_x_108) ;  /* 0x00000004004c1947 */ /* 0x000fea0003800000 */
[----:B------:R-:W0:Y:S01]  /*5cb0*/  S2R R12, SR_CTAID.X ;  /* 0x00000000000c7919 */ /* 0x000e220000002500 */
[----:B------:R-:W-:Y:S01]  /*5cc0*/  ULDC.64 UR4, c[0x0][0x628] ;  /* 0x00018a0000047ab9 */ /* 0x000fe20000000a00 */
[----:B------:R-:W1:Y:S01]  /*5cd0*/  LDC R13, c[0x0][0x144] ;  /* 0x00005100ff0d7b82 */ /* 0x000e620000000800 */
[----:B------:R-:W-:Y:S01]  /*5ce0*/  ISETP.NE.U32.AND P1, PT, RZ, UR4, PT ;  /* 0x00000004ff007c0c */ /* 0x000fe2000bf25070 */
[----:B------:R-:W2:Y:S01]  /*5cf0*/  S2R R11, SR_CTAID.Y ;  /* 0x00000000000b7919 */ /* 0x000ea20000002600 */
[----:B------:R-:W-:Y:S01]  /*5d00*/  ULDC UR6, c[0x0][0x150] ;  /* 0x0000540000067ab9 */ /* 0x000fe20000000800 */
[----:B------:R-:W-:Y:S01]  /*5d10*/  ULDC UR7, c[0x0][0x630] ;  /* 0x00018c0000077ab9 */ /* 0x000fe20000000800 */
[----:B------:R-:W-:Y:S01]  /*5d20*/  ISETP.NE.AND.EX P1, PT, RZ, UR5, PT, P1 ;  /* 0x00000005ff007c0c */ /* 0x000fe2000bf25310 */
[----:B------:R-:W-:Y:S01]  /*5d30*/  IMAD.MOV.U32 R4, RZ, RZ, R16 ;  /* 0x000000ffff047224 */ /* 0x000fe200078e0010 */
[----:B0-----:R-:W-:-:S05]  /*5d40*/  I2FP.F32.U32 R5, R12 ;  /* 0x0000000c00057245 */ /* 0x001fca0000201000 */
[----:B------:R-:W-:Y:S01]  /*5d50*/  FMUL R14, R5, UR6 ;  /* 0x00000006050e7c20 */ /* 0x000fe20008400000 */
[----:B------:R-:W-:-:S05]  /*5d60*/  IMAD.MOV.U32 R5, RZ, RZ, R17 ;  /* 0x000000ffff057224 */ /* 0x000fca00078e0011 */
[----:B--2---:R-:W-:Y:S05]  /*5d70*/  @!P1 BRA `(.L_x_109) ;  /* 0x0000000000289947 */ /* 0x004fea0003800000 */
[----:B------:R-:W-:Y:S02]  /*5d80*/  ULDC UR6, c[0x0][0x634] ;  /* 0x00018d0000067ab9 */ /* 0x000fe40000000800 */
[----:B------:R-:W-:-:S05]  /*5d90*/  IADD3 R5, P1, R16, UR6, RZ ;  /* 0x0000000610057c10 */ /* 0x000fca000ff3e0ff */
[----:B------:R-:W-:-:S04]  /*5da0*/  IMAD.X R15, RZ, RZ, R17, P1 ;  /* 0x000000ffff0f7224 */ /* 0x000fc800008e0611 */
[----:B------:R-:W-:-:S04]  /*5db0*/  IMAD.WIDE.U32 R6, R15, UR4, RZ ;  /* 0x000000040f067c25 */ /* 0x000fc8000f8e00ff */
[----:B------:R-:W-:-:S04]  /*5dc0*/  IMAD.WIDE.U32 R6, P1, R5, UR5, R6 ;  /* 0x0000000505067c25 */ /* 0x000fc8000f820006 */
[----:B------:R-:W-:-:S04]  /*5dd0*/  IMAD.WIDE.U32 R4, R5, UR4, RZ ;  /* 0x0000000405047c25 */ /* 0x000fc8000f8e00ff */
[----:B------:R-:W-:Y:S01]  /*5de0*/  IMAD.MOV.U32 R4, RZ, RZ, R7 ;  /* 0x000000ffff047224 */ /* 0x000fe200078e0007 */
[----:B------:R-:W-:Y:S01]  /*5df0*/  IADD3 RZ, P3, R5, R6, RZ ;  /* 0x0000000605ff7210 */ /* 0x000fe20007f7e0ff */
[----:B------:R-:W-:-:S04]  /*5e00*/  IMAD.X R5, RZ, RZ, RZ, P1 ;  /* 0x000000ffff057224 */ /* 0x000fc800008e06ff */
[----:B------:R-:W-:-:S08]  /*5e10*/  IMAD.WIDE.U32.X R4, R15, UR5, R4, P3 ;  /* 0x000000050f047c25 */ /* 0x000fd000098e0404 */
.L_x_109:
[--C-:B------:R-:W-:Y:S01]  /*5e20*/  SHF.R.U64 R19, R4, UR7, R5.reuse ;  /* 0x0000000704137c19 */ /* 0x100fe20008001205 */
[----:B------:R-:W0:Y:S01]  /*5e30*/  F2I.U32.TRUNC.NTZ R14, R14 ;  /* 0x0000000e000e7305 */ /* 0x000e22000020f000 */
[----:B------:R-:W-:Y:S01]  /*5e40*/  SHF.R.U32.HI R4, RZ, UR7, R5 ;  /* 0x00000007ff047c19 */ /* 0x000fe20008011605 */
[----:B------:R-:W-:Y:S01]  /*5e50*/  ULDC.64 UR4, c[0x0][0x620] ;  /* 0x0001880000047ab9 */ /* 0x000fe20000000a00 */
[----:B------:R-:W-:Y:S01]  /*5e60*/  IADD3 R7, P1, RZ, -R19, RZ ;  /* 0x80000013ff077210 */ /* 0x000fe20007f3e0ff */
[----:B------:R-:W-:Y:S01]  /*5e70*/  ULDC.64 UR6, c[0x0][0x640] ;  /* 0x0001900000067ab9 */ /* 0x000fe20000000a00 */
[----:B------:R-:W2:Y:S03]  /*5e80*/  LDC R18, c[0x0][0x148] ;  /* 0x00005200ff127b82 */ /* 0x000ea60000000800 */
[----:B------:R-:W-:Y:S01]  /*5e90*/  IMAD.X R4, RZ, RZ, ~R4, P1 ;  /* 0x000000ffff047224 */ /* 0x000fe200008e0e04 */
[----:B------:R-:W-:-:S03]  /*5ea0*/  ISETP.NE.U32.AND P1, PT, RZ, UR6, PT ;  /* 0x00000006ff007c0c */ /* 0x000fc6000bf25070 */
[----:B------:R-:W-:Y:S01]  /*5eb0*/  IMAD R6, R4, UR4, RZ ;  /* 0x0000000404067c24 */ /* 0x000fe2000f8e02ff */
[----:B------:R-:W-:Y:S01]  /*5ec0*/  ISETP.NE.AND.EX P1, PT, RZ, UR7, PT, P1 ;  /* 0x00000007ff007c0c */ /* 0x000fe2000bf25310 */
[----:B------:R-:W-:Y:S01]  /*5ed0*/  IMAD.WIDE.U32 R4, R7, UR4, R16 ;  /* 0x0000000407047c25 */ /* 0x000fe2000f8e0010 */
[----:B------:R-:W-:-:S03]  /*5ee0*/  ULDC UR4, c[0x0][0x618] ;  /* 0x0001860000047ab9 */ /* 0x000fc60000000800 */
[----:B------:R-:W-:Y:S01]  /*5ef0*/  IMAD R7, R7, UR5, R6 ;  /* 0x0000000507077c24 */ /* 0x000fe2000f8e0206 */
[----:B------:R-:W-:Y:S01]  /*5f00*/  ULDC UR5, c[0x0][0x154] ;  /* 0x0000550000057ab9 */ /* 0x000fe20000000800 */
[----:B0-----:R-:W-:Y:S02]  /*5f10*/  IMAD.MOV R6, RZ, RZ, -R14 ;  /* 0x000000ffff067224 */ /* 0x001fe400078e0a0e */
[----:B------:R-:W-:Y:S02]  /*5f20*/  IMAD.IADD R5, R5, 0x1, R7 ;  /* 0x0000000105057824 */ /* 0x000fe400078e0207 */
[----:B-1----:R-:W-:Y:S01]  /*5f30*/  IMAD R12, R13, R6, R12 ;  /* 0x000000060d0c7224 */ /* 0x002fe200078e020c */
[----:B------:R-:W-:Y:S02]  /*5f40*/  I2FP.F32.U32 R6, R11 ;  /* 0x0000000b00067245 */ /* 0x000fe40000201000 */
[--C-:B------:R-:W-:Y:S02]  /*5f50*/  SHF.R.U64 R13, R4, UR4, R5.reuse ;  /* 0x00000004040d7c19 */ /* 0x100fe40008001205 */
[----:B------:R-:W-:Y:S01]  /*5f60*/  SHF.R.U32.HI R4, RZ, UR4, R5 ;  /* 0x00000004ff047c19 */ /* 0x000fe20008011605 */
[----:B------:R-:W-:Y:S01]  /*5f70*/  FMUL R6, R6, UR5 ;  /* 0x0000000506067c20 */ /* 0x000fe20008400000 */
[----:B------:R-:W-:-:S02]  /*5f80*/  ULDC UR4, c[0x0][0x608] ;  /* 0x0001820000047ab9 */ /* 0x000fc40000000800 */
[--C-:B------:R-:W-:Y:S01]  /*5f90*/  SHF.R.U64 R15, R13, UR4, R4.reuse ;  /* 0x000000040d0f7c19 */ /* 0x100fe20008001204 */
[----:B------:R0:W1:Y:S01]  /*5fa0*/  F2I.U32.TRUNC.NTZ R20, R6 ;  /* 0x0000000600147305 */ /* 0x000062000020f000 */
[----:B------:R-:W-:Y:S01]  /*5fb0*/  SHF.R.U32.HI R4, RZ, UR4, R4 ;  /* 0x00000004ff047c19 */ /* 0x000fe20008011604 */
[----:B------:R-:W-:-:S03]  /*5fc0*/  ULDC UR4, c[0x0][0x658] ;  /* 0x0001960000047ab9 */ /* 0x000fc60000000800 */
[--C-:B------:R-:W-:Y:S02]  /*5fd0*/  SHF.R.U64 R14, R15, UR4, R4.reuse ;  /* 0x000000040f0e7c19 */ /* 0x100fe40008001204 */
[----:B------:R-:W-:-:S03]  /*5fe0*/  SHF.R.U32.HI R21, RZ, UR4, R4 ;  /* 0x00000004ff157c19 */ /* 0x000fc60008011604 */
[----:B------:R-:W-:Y:S02]  /*5ff0*/  IMAD.MOV.U32 R4, RZ, RZ, R14 ;  /* 0x000000ffff047224 */ /* 0x000fe400078e000e */
[----:B------:R-:W-:Y:S01]  /*6000*/  IMAD.MOV.U32 R5, RZ, RZ, R21 ;  /* 0x000000ffff057224 */ /* 0x000fe200078e0015 */
[----:B0-----:R-:W-:Y:S06]  /*6010*/  @!P1 BRA `(.L_x_110) ;  /* 0x0000000000289947 */ /* 0x001fec0003800000 */
        /* <DEDUP_REMOVED lines=10> */
.L_x_110:
[----:B------:R-:W-:Y:S01]  /*60c0*/  ISETP.NE.AND P1, PT, R2, 0x1, PT ;  /* 0x000000010200780c */ /* 0x000fe20003f25270 */
[----:B------:R-:W-:Y:S01]  /*60d0*/  ULDC UR4, c[0x0][0x648] ;  /* 0x0001920000047ab9 */ /* 0x000fe20000000800 */
[----:B------:R-:W-:Y:S01]  /*60e0*/  LOP3.LUT R15, R15, UR22, RZ, 0xc0, !PT ;  /* 0x000000160f0f7c12 */ /* 0x000fe2000f8ec0ff */
[----:B-1----:R-:W-:Y:S01]  /*60f0*/  IMAD.MOV R20, RZ, RZ, -R20 ;  /* 0x000000ffff147224 */ /* 0x002fe200078e0a14 */
[----:B------:R-:W-:Y:S01]  /*6100*/  SHF.R.U64 R4, R4, UR4, R5 ;  /* 0x0000000404047c19 */ /* 0x000fe20008001205 */
[----:B------:R-:W-:Y:S01]  /*6110*/  ULDC UR4, c[0x0][0x638] ;  /* 0x00018e0000047ab9 */ /* 0x000fe20000000800 */
[----:B------:R-:W-:Y:S01]  /*6120*/  LOP3.LUT R13, R13, UR13, RZ, 0xc0, !PT ;  /* 0x0000000d0d0d7c12 */ /* 0x000fe2000f8ec0ff */
[----:B------:R-:W-:Y:S02]  /*6130*/  ULDC UR5, c[0x0][0x610] ;  /* 0x0001840000057ab9 */ /* 0x000fe40000000800 */
[----:B------:R-:W-:Y:S02]  /*6140*/  IMAD.MOV R5, RZ, RZ, -R4 ;  /* 0x000000ffff057224 */ /* 0x000fe400078e0a04 */
[----:B------:R-:W-:-:S02]  /*6150*/  IMAD R15, R4, UR21, R15 ;  /* 0x00000015040f7c24 */ /* 0x000fc4000f8e020f */
[----:B--2---:R-:W-:Y:S02]  /*6160*/  @P1 IMAD R12, R18, R20, R11 ;  /* 0x00000014120c1224 */ /* 0x004fe400078e020b */
[----:B------:R-:W-:Y:S01]  /*6170*/  IMAD R14, R5, UR4, R14 ;  /* 0x00000004050e7c24 */ /* 0x000fe2000f8e020e */
[----:B------:R-:W-:Y:S01]  /*6180*/  ULDC UR4, c[0x0][0x600] ;  /* 0x0001800000047ab9 */ /* 0x000fe20000000800 */
[----:B------:R-:W-:Y:S02]  /*6190*/  IMAD R12, R15, UR5, R12 ;  /* 0x000000050f0c7c24 */ /* 0x000fe4000f8e020c */
[----:B------:R-:W-:Y:S02]  /*61a0*/  IMAD R5, R14, UR4, R13 ;  /* 0x000000040e057c24 */ /* 0x000fe4000f8e020d */
[----:B------:R-:W-:-:S03]  /*61b0*/  IMAD.MOV.U32 R4, RZ, RZ, 0x1 ;  /* 0x00000001ff047424 */ /* 0x000fc600078e00ff */
[----:B------:R-:W-:Y:S02]  /*61c0*/  SEL R18, R5, R12, !P1 ;  /* 0x0000000c05127207 */ /* 0x000fe40004800000 */
[----:B------:R-:W-:-:S07]  /*61d0*/  SEL R22, R12, R5, !P1 ;  /* 0x000000050c167207 */ /* 0x000fce0004800000 */
.L_x_108:
[----:B------:R-:W-:Y:S05]  /*61e0*/  BSYNC B1 ;  /* 0x0000000000017941 */ /* 0x000fea0003800000 */
.L_x_107:
[----:B------:R-:W-:-:S13]  /*61f0*/  LOP3.LUT P1, RZ, R4, 0xff, RZ, 0xc0, !PT ;  /* 0x000000ff04ff7812 */ /* 0x000fda000782c0ff */
[----:B------:R-:W-:Y:S05]  /*6200*/  @P1 BRA `(.L_x_111) ;  /* 0xfffffff000c01947 */ /* 0x000fea000383ffff */
[----:B------:R-:W-:Y:S05]  /*6210*/  BSYNC B0 ;  /* 0x0000000000007941 */ /* 0x000fea0003800000 */
.L_x_99:
[----:B------:R-:W-:-:S03]  /*6220*/  UMOV UR4, 0xffffffff ;  /* 0xffffffff00047882 */ /* 0x000fc60000000000 */
[----:B------:R-:W-:Y:S05]  /*6230*/  BRA.DIV UR4, `(.L_x_112) ;  /* 0x0000000604247947 */ /* 0x000fea000b800000 */
[----:B------:R-:W-:-:S13]  /*6240*/  ELECT P6, URZ, PT ;  /* 0x00000000003f782f */ /* 0x000fda00038c0000 */
.L_x_127:
[----:B------:R-:W-:Y:S04]  /*6250*/  BSSY B0, `(.L_x_113) ;  /* 0x0000022000007945 */ /* 0x000fe80003800000 */
[----:B------:R-:W-:Y:S05]  /*6260*/  @!P6 BRA `(.L_x_114) ;  /* 0x000000000080e947 */ /* 0x000fea0003800000 */
[----:B------:R-:W-:-:S04]  /*6270*/  LOP3.LUT R23, R23, 0x2, RZ, 0xfc, !PT ;  /* 0x0000000217177812 */ /* 0x000fc800078efcff */
[----:B------:R-:W-:-:S13]  /*6280*/  ISETP.NE.AND P0, PT, R23, 0x3, PT ;  /* 0x000000031700780c */ /* 0x000fda0003f05270 */
[----:B------:R-:W-:Y:S05]  /*6290*/  @!P0 BRA `(.L_x_115) ;  /* 0x0000000000048947 */ /* 0x000fea0003800000 */
[----:B------:R-:W-:Y:S01]  /*62a0*/  BPT.TRAP 0x1 ;  /* 0x000000040000795c */ /* 0x000fe20000300000 */
.L_x_115:
[----:B------:R-:W0:Y:S01]  /*62b0*/  S2R R5, SR_CgaCtaId ;  /* 0x0000000000057919 */ /* 0x000e220000008800 */
[----:B------:R-:W-:Y:S02]  /*62c0*/  MOV R0, 0x400 ;  /* 0x0000040000007802 */ /* 0x000fe40000000f00 */
[----:B------:R-:W-:Y:S02]  /*62d0*/  SHF.L.U32 R2, R3, 0x1f, RZ ;  /* 0x0000001f03027819 */ /* 0x000fe400000006ff */
[----:B0-----:R-:W-:-:S05]  /*62e0*/  LEA R5, R5, R0, 0x18 ;  /* 0x0000000005057211 */ /* 0x001fca00078ec0ff */
[----:B------:R-:W-:-:S04]  /*62f0*/  VIADD R5, R5, 0x18 ;  /* 0x0000001805057836 */ /* 0x000fc80000000000 */
[C---:B------:R-:W-:Y:S02]  /*6300*/  IMAD R7, R8.reuse, 0x8, R5 ;  /* 0x0000000808077824 */ /* 0x040fe400078e0205 */
[----:B------:R-:W-:Y:S02]  /*6310*/  VIADD R8, R8, 0x1 ;  /* 0x0000000108087836 */ /* 0x000fe40000000000 */
[----:B------:R-:W0:Y:S03]  /*6320*/  SYNCS.PHASECHK.TRANS64.TRYWAIT P0, [R7+URZ], R2 ;  /* 0x00000002070075a7 */ /* 0x000e26000800017f */
[----:B------:R-:W-:-:S04]  /*6330*/  ISETP.NE.AND P1, PT, R8, 0x3, PT ;  /* 0x000000030800780c */ /* 0x000fc80003f25270 */
[----:B------:R-:W-:Y:S02]  /*6340*/  SEL R0, RZ, 0x1, P1 ;  /* 0x00000001ff007807 */ /* 0x000fe40000800000 */
[----:B------:R-:W-:Y:S02]  /*6350*/  SEL R8, R8, RZ, P1 ;  /* 0x000000ff08087207 */ /* 0x000fe40000800000 */
[----:B------:R-:W-:-:S03]  /*6360*/  LOP3.LUT R9, R3, R0, RZ, 0x3c, !PT ;  /* 0x0000000003097212 */ /* 0x000fc600078e3cff */
[----:B------:R-:W-:Y:S01]  /*6370*/  IMAD R4, R8, 0x8, R5 ;  /* 0x0000000808047824 */ /* 0x000fe200078e0205 */
[----:B------:R-:W-:Y:S01]  /*6380*/  SHF.L.U32 R3, R9, 0x1f, RZ ;  /* 0x0000001f09037819 */ /* 0x000fe200000006ff */
[----:B0-----:R-:W-:Y:S06]  /*6390*/  @!P0 BRA `(.L_x_116) ;  /* 0x0000000000ec8947 */ /* 0x001fec0003800000 */
.L_x_128:
[----:B------:R-:W1:Y:S01]  /*63a0*/  SYNCS.PHASECHK.TRANS64.TRYWAIT P0, [R4+URZ], R3 ;  /* 0x00000003040075a7 */ /* 0x000e62000800017f */
[----:B------:R-:W-:-:S05]  /*63b0*/  VIADD R0, R8, 0x1 ;  /* 0x0000000108007836 */ /* 0x000fca0000000000 */
[----:B------:R-:W-:-:S04]  /*63c0*/  ISETP.NE.AND P1, PT, R0, 0x3, PT ;  /* 0x000000030000780c */ /* 0x000fc80003f25270 */
[----:B0-----:R-:W-:Y:S02]  /*63d0*/  SEL R2, RZ, 0x1, P1 ;  /* 0x00000001ff027807 */ /* 0x001fe40000800000 */
[----:B------:R-:W-:Y:S02]  /*63e0*/  SEL R0, R0, RZ, P1 ;  /* 0x000000ff00007207 */ /* 0x000fe40000800000 */
[----:B------:R-:W-:Y:S01]  /*63f0*/  LOP3.LUT R2, R9, R2, RZ, 0x3c, !PT ;  /* 0x0000000209027212 */ /* 0x000fe200078e3cff */
[----:B-1----:R-:W-:Y:S06]  /*6400*/  @!P0 BRA `(.L_x_117) ;  /* 0x0000000000e48947 */ /* 0x002fec0003800000 */
.L_x_129:
[----:B------:R-:W-:Y:S01]  /*6410*/  IMAD R5, R0, 0x8, R5 ;  /* 0x0000000800057824 */ /* 0x000fe200078e0205 */
[----:B------:R-:W-:-:S07]  /*6420*/  SHF.L.U32 R0, R2, 0x1f, RZ ;  /* 0x0000001f02007819 */ /* 0x000fce00000006ff */
.L_x_118:
[----:B-1----:R1:W2:Y:S02]  /*6430*/  SYNCS.PHASECHK.TRANS64.TRYWAIT P0, [R5+URZ], R0 ;  /* 0x00000000050075a7 */ /* 0x0022a4000800017f */
[----:B--2---:R-:W-:Y:S05]  /*6440*/  @!P0 NANOSLEEP.SYNCS 0x989680 ;  /* 0x009896800000895d */ /* 0x004fea0003900000 */
[----:B------:R-:W2:Y:S02]  /*6450*/  @!P0 SYNCS.PHASECHK.TRANS64 P0, [R5+URZ], R0 ;  /* 0x00000000050085a7 */ /* 0x000ea4000800007f */
[----:B--2---:R-:W-:Y:S05]  /*6460*/  @!P0 BRA `(.L_x_118) ;  /* 0xfffffffc00f08947 */ /* 0x004fea000383ffff */
.L_x_114:
[----:B------:R-:W-:Y:S05]  /*6470*/  BSYNC B0 ;  /* 0x0000000000007941 */ /* 0x000fea0003800000 */
.L_x_113:
[----:B------:R-:W-:Y:S05]  /*6480*/  EXIT ;  /* 0x000000000000794d */ /* 0x000fea0003800000 */
.L_x_15:
[----:B0-----:R-:W-:-:S04]  /*6490*/  IMAD.U32 R3, RZ, RZ, UR43 ;  /* 0x0000002bff037e24 */ /* 0x001fc8000f8e00ff */
[----:B------:R0:W1:Y:S03]  /*64a0*/  SYNCS.PHASECHK.TRANS64.TRYWAIT P0, [R3+URZ+-0x8], R0 ;  /* 0xfffff800030075a7 */ /* 0x000066000800017f */
[----:B-1----:R-:W-:Y:S05]  /*64b0*/  @!P0 NANOSLEEP.SYNCS 0x989680 ;  /* 0x009896800000895d */ /* 0x002fea0003900000 */
[----:B------:R-:W1:Y:S02]  /*64c0*/  @!P0 SYNCS.PHASECHK.TRANS64 P0, [R3+URZ+-0x8], R0 ;  /* 0xfffff800030085a7 */ /* 0x000e64000800007f */
[----:B-1----:R-:W-:Y:S05]  /*64d0*/  @!P0 BRA `(.L_x_15) ;  /* 0xfffffffc00ec8947 */ /* 0x002fea000383ffff */
[----:B------:R-:W-:Y:S05]  /*64e0*/  BRA `(.L_x_119) ;  /* 0xffffffb000307947 */ /* 0x000fea000383ffff */
.L_x_20:
[----:B-1----:R1:W2:Y:S02]  /*64f0*/  SYNCS.PHASECHK.TRANS64.TRYWAIT P1, [R3+URZ], R0 ;  /* 0x00000000030075a7 */ /* 0x0022a4000802017f */
[----:B--2---:R-:W-:Y:S05]  /*6500*/  @!P1 NANOSLEEP.SYNCS 0x989680 ;  /* 0x009896800000995d */ /* 0x004fea0003900000 */
[----:B------:R-:W2:Y:S02]  /*6510*/  @!P1 SYNCS.PHASECHK.TRANS64 P1, [R3+URZ], R0 ;  /* 0x00000000030095a7 */ /* 0x000ea4000802007f */
[----:B--2---:R-:W-:Y:S05]  /*6520*/  @!P1 BRA `(.L_x_20) ;  /* 0xfffffffc00f09947 */ /* 0x004fea000383ffff */
[----:B------:R-:W-:Y:S05]  /*6530*/  BRA `(.L_x_19) ;  /* 0xffffffb0009c7947 */ /* 0x000fea000383ffff */
.L_x_25:
[----:B-1----:R-:W-:-:S04]  /*6540*/  IMAD.U32 R4, RZ, RZ, UR6 ;  /* 0x00000006ff047e24 */ /* 0x002fc8000f8e00ff */
[----:B------:R1:W2:Y:S03]  /*6550*/  SYNCS.PHASECHK.TRANS64.TRYWAIT P1, [R4+URZ], R3 ;  /* 0x00000003040075a7 */ /* 0x0002a6000802017f */
[----:B--2---:R-:W-:Y:S05]  /*6560*/  @!P1 NANOSLEEP.SYNCS 0x989680 ;  /* 0x009896800000995d */ /* 0x004fea0003900000 */
[----:B------:R-:W2:Y:S02]  /*6570*/  @!P1 SYNCS.PHASECHK.TRANS64 P1, [R4+URZ], R3 ;  /* 0x00000003040095a7 */ /* 0x000ea4000802007f */
[----:B--2---:R-:W-:Y:S05]  /*6580*/  @!P1 BRA `(.L_x_25) ;  /* 0xfffffffc00ec9947 */ /* 0x004fea000383ffff */
[----:B------:R-:W-:Y:S05]  /*6590*/  BRA `(.L_x_24) ;  /* 0xffffffb800a47947 */ /* 0x000fea000383ffff */
.L_x_31:
[----:B0-----:R-:W-:-:S04]  /*65a0*/  IMAD.U32 R3, RZ, RZ, UR43 ;  /* 0x0000002bff037e24 */ /* 0x001fc8000f8e00ff */
[----:B------:R0:W1:Y:S03]  /*65b0*/  SYNCS.PHASECHK.TRANS64.TRYWAIT P0, [R3+URZ+0x8], R0 ;  /* 0x00000800030075a7 */ /* 0x000066000800017f */
[----:B-1----:R-:W-:Y:S05]  /*65c0*/  @!P0 NANOSLEEP.SYNCS 0x989680 ;  /* 0x009896800000895d */ /* 0x002fea0003900000 */
[----:B------:R-:W1:Y:S02]  /*65d0*/  @!P0 SYNCS.PHASECHK.TRANS64 P0, [R3+URZ+0x8], R0 ;  /* 0x00000800030085a7 */ /* 0x000e64000800007f */
[----:B-1----:R-:W-:Y:S05]  /*65e0*/  @!P0 BRA `(.L_x_31) ;  /* 0xfffffffc00ec8947 */ /* 0x002fea000383ffff */
[----:B------:R-:W-:Y:S05]  /*65f0*/  BRA `(.L_x_120) ;  /* 0xffffffc400207947 */ /* 0x000fea000383ffff */
.L_x_100:
[----:B------:R-:W-:Y:S01]  /*6600*/  BSSY B1, `(.L_x_121) ;  /* 0x0000006000017945 */ /* 0x000fe20003800000 */
[----:B------:R-:W-:-:S07]  /*6610*/  IMAD.MOV.U32 R15, RZ, RZ, -0x1 ;  /* 0xffffffffff0f7424 */ /* 0x000fce00078e00ff */
[----:B-----5:R-:W-:Y:S05]  /*6620*/  WARPSYNC.COLLECTIVE R15, `(.L_x_122) ;  /* 0x000000000f0c7348 */ /* 0x020fea0003c00000 */
[----:B------:R-:W-:Y:S02]  /*6630*/  ELECT P6, UR62, PT ;  /* 0x00000000003e782f */ /* 0x000fe400038c0000 */
[----:B------:R-:W-:Y:S01]  /*6640*/  MOV R14, UR62 ;  /* 0x0000003e000e7c02 */ /* 0x000fe20008000f00 */
[----:B-----5:R-:W-:Y:S10]  /*6650*/  ENDCOLLECTIVE ;  /* 0x000000000000791b */ /* 0x020ff40003800000 */
.L_x_122:
[----:B------:R-:W-:Y:S05]  /*6660*/  BSYNC B1 ;  /* 0x0000000000017941 */ /* 0x000fea0003800000 */
.L_x_121:
[----:B------:R-:W-:Y:S05]  /*6670*/  BRA `(.L_x_123) ;  /* 0xffffffec00b07947 */ /* 0x000fea000383ffff */
.L_x_103:
[----:B-1----:R1:W2:Y:S02]  /*6680*/  SYNCS.PHASECHK.TRANS64.TRYWAIT P1, [R11+URZ+0x18], R6 ;  /* 0x000018060b0075a7 */ /* 0x0022a4000802017f */
[----:B--2---:R-:W-:Y:S05]  /*6690*/  @!P1 NANOSLEEP.SYNCS 0x989680 ;  /* 0x009896800000995d */ /* 0x004fea0003900000 */
[----:B------:R-:W2:Y:S02]  /*66a0*/  @!P1 SYNCS.PHASECHK.TRANS64 P1, [R11+URZ+0x18], R6 ;  /* 0x000018060b0095a7 */ /* 0x000ea4000802007f */
[----:B--2---:R-:W-:Y:S05]  /*66b0*/  @!P1 BRA `(.L_x_103) ;  /* 0xfffffffc00f09947 */ /* 0x004fea000383ffff */
[----:B------:R-:W-:Y:S05]  /*66c0*/  BRA `(.L_x_124) ;  /* 0xffffffec00e47947 */ /* 0x000fea000383ffff */
.L_x_112:
[----:B------:R-:W-:Y:S01]  /*66d0*/  BSSY B0, `(.L_x_125) ;  /* 0x0000006000007945 */ /* 0x000fe20003800000 */
[----:B------:R-:W-:-:S07]  /*66e0*/  IMAD.MOV.U32 R15, RZ, RZ, -0x1 ;  /* 0xffffffffff0f7424 */ /* 0x000fce00078e00ff */
[----:B-----5:R-:W-:Y:S05]  /*66f0*/  WARPSYNC.COLLECTIVE R15, `(.L_x_126) ;  /* 0x000000000f0c7348 */ /* 0x020fea0003c00000 */
[----:B------:R-:W-:Y:S02]  /*6700*/  ELECT P6, UR62, PT ;  /* 0x00000000003e782f */ /* 0x000fe400038c0000 */
[----:B------:R-:W-:Y:S01]  /*6710*/  MOV R14, UR62 ;  /* 0x0000003e000e7c02 */ /* 0x000fe20008000f00 */
[----:B-----5:R-:W-:Y:S10]  /*6720*/  ENDCOLLECTIVE ;  /* 0x000000000000791b */ /* 0x020ff40003800000 */
.L_x_126:
[----:B------:R-:W-:Y:S05]  /*6730*/  BSYNC B0 ;  /* 0x0000000000007941 */ /* 0x000fea0003800000 */
.L_x_125:
[----:B------:R-:W-:Y:S05]  /*6740*/  BRA `(.L_x_127) ;  /* 0xfffffff800c07947 */ /* 0x000fea000383ffff */
.L_x_116:
[----:B0-----:R0:W1:Y:S02]  /*6750*/  SYNCS.PHASECHK.TRANS64.TRYWAIT P0, [R7+URZ], R2 ;  /* 0x00000002070075a7 */ /* 0x001064000800017f */
[----:B-1----:R-:W-:Y:S05]  /*6760*/  @!P0 NANOSLEEP.SYNCS 0x989680 ;  /* 0x009896800000895d */ /* 0x002fea0003900000 */
[----:B------:R-:W1:Y:S02]  /*6770*/  @!P0 SYNCS.PHASECHK.TRANS64 P0, [R7+URZ], R2 ;  /* 0x00000002070085a7 */ /* 0x000e64000800007f */
[----:B-1----:R-:W-:Y:S05]  /*6780*/  @!P0 BRA `(.L_x_116) ;  /* 0xfffffffc00f08947 */ /* 0x002fea000383ffff */
[----:B------:R-:W-:Y:S05]  /*6790*/  BRA `(.L_x_128) ;  /* 0xfffffffc00007947 */ /* 0x000fea000383ffff */
.L_x_117:
[----:B0-----:R0:W1:Y:S02]  /*67a0*/  SYNCS.PHASECHK.TRANS64.TRYWAIT P0, [R4+URZ], R3 ;  /* 0x00000003040075a7 */ /* 0x001064000800017f */
[----:B-1----:R-:W-:Y:S05]  /*67b0*/  @!P0 NANOSLEEP.SYNCS 0x989680 ;  /* 0x009896800000895d */ /* 0x002fea0003900000 */
[----:B------:R-:W1:Y:S02]  /*67c0*/  @!P0 SYNCS.PHASECHK.TRANS64 P0, [R4+URZ], R3 ;  /* 0x00000003040085a7 */ /* 0x000e64000800007f */
[----:B-1----:R-:W-:Y:S05]  /*67d0*/  @!P0 BRA `(.L_x_117) ;  /* 0xfffffffc00f08947 */ /* 0x002fea000383ffff */
[----:B------:R-:W-:Y:S05]  /*67e0*/  BRA `(.L_x_129) ;  /* 0xfffffffc00087947 */ /* 0x000fea000383ffff */
.L_x_130:
[----:B------:R-:W-:-:S00]  /*67f0*/  BRA `(.L_x_130) ;  /* 0xfffffffc00fc7947 */ /* 0x000fc0000383ffff */
[----:B------:R-:W-:-:S00]  /*6800*/  NOP ;  /* 0x0000000000007918 */ /* 0x000fc00000000000 */
[----:B------:R-:W-:-:S00]  /*6810*/  NOP ;  /* 0x0000000000007918 */ /* 0x000fc00000000000 */
[----:B------:R-:W-:-:S00]  /*6820*/  NOP ;  /* 0x0000000000007918 */ /* 0x000fc00000000000 */
[----:B------:R-:W-:-:S00]  /*6830*/  NOP ;  /* 0x0000000000007918 */ /* 0x000fc00000000000 */
[----:B------:R-:W-:-:S00]  /*6840*/  NOP ;  /* 0x0000000000007918 */ /* 0x000fc00000000000 */
[----:B------:R-:W-:-:S00]  /*6850*/  NOP ;  /* 0x0000000000007918 */ /* 0x000fc00000000000 */
[----:B------:R-:W-:-:S00]  /*6860*/  NOP ;  /* 0x0000000000007918 */ /* 0x000fc00000000000 */
[----:B------:R-:W-:-:S00]  /*6870*/  NOP ;  /* 0x0000000000007918 */ /* 0x000fc00000000000 */
.L_x_131:


//--------------------- .nv.global.init           --------------------------
	.section	.nv.global.init,"aw",@progbits
.nv.global.init:
	.type		$str$22,@object
	.size		$str$22,($str$23 - $str$22)
$str$22:
        /*0000*/ 	.byte	0x6b, 0x5f, 0x74, 0x69, 0x6c, 0x65, 0x5f, 0x63, 0x6f, 0x75, 0x6e, 0x74, 0x20, 0x3e, 0x3d, 0x20
        /*0010*/ 	.byte	0x31, 0x00
	.type		$str$23,@object
	.size		$str$23,(__unnamed_1 - $str$23)
$str$23:
        /*0012*/ 	.byte	0x2f, 0x74, 0x6d, 0x70, 0x2f, 0x63, 0x75, 0x74, 0x6c, 0x61, 0x73, 0x73, 0x5f, 0x73, 0x77, 0x65
        /*0022*/ 	.byte	0x65, 0x70, 0x5f, 0x73, 0x72, 0x63, 0x2f, 0x69, 0x6e, 0x63, 0x6c, 0x75, 0x64, 0x65, 0x2f, 0x63
        /*0032*/ 	.byte	0x75, 0x74, 0x6c, 0x61, 0x73, 0x73, 0x2f, 0x67, 0x65, 0x6d, 0x6d, 0x2f, 0x63, 0x6f, 0x6c, 0x6c
        /*0042*/ 	.byte	0x65, 0x63, 0x74, 0x69, 0x76, 0x65, 0x2f, 0x73, 0x6d, 0x39, 0x30, 0x5f, 0x6d, 0x6d, 0x61, 0x5f
        /*0052*/ 	.byte	0x74, 0x6d, 0x61, 0x5f, 0x67, 0x6d, 0x6d, 0x61, 0x5f, 0x73, 0x73, 0x5f, 0x77, 0x61, 0x72, 0x70
        /*0062*/ 	.byte	0x73, 0x70, 0x65, 0x63, 0x69, 0x61, 0x6c, 0x69, 0x7a, 0x65, 0x64, 0x2e, 0x68, 0x70, 0x70, 0x00
	.type		__unnamed_1,@object
	.size		__unnamed_1,(.L_0 - __unnamed_1)
__unnamed_1:
        /*0072*/ 	.byte	0x76, 0x6f, 0x69, 0x64, 0x20, 0x63, 0x75, 0x74, 0x6c, 0x61, 0x73, 0x73, 0x3a, 0x3a, 0x67, 0x65
        /* <DEDUP_REMOVED lines=179> */
        /*0bb2*/ 	.byte	0x75, 0x74, 0x65, 0x3a, 0x3a, 0x69, 0x64, 0x65, 0x6e, 0x74, 0x69, 0x74, 0x79, 0x5d, 0x00
.L_0:


//--------------------- .nv.shared._ZN7cutlass13device_kernelINS_4gemm6kernel13GemmUniversalIN4cute5tupleIJiiiiEEENS1_10collective13CollectiveMmaINS1_34MainloopSm90TmaGmmaWarpSpecializedILi3ENS5_IJNS4_1CILi1EEESB_SB_EEENS1_32KernelTmaWarpSpecializedPingpongEEENS5_IJNSA_ILi64EEESF_NSA_ILi256EEEEEENS_10bfloat16_tENS5_IJlSB_lEEESI_SJ_NS4_8TiledMMAINS4_8MMA_AtomIJNS4_4SM904GMMA27MMA_64x64x16_F32BF16BF16_SSILNSN_5MajorE0ELSP_0ELNSN_7ScaleInE1ELSQ_1EEEEEENS4_6LayoutISC_NS5_IJNSA_ILi0EEESU_SU_EEEEENS5_IJNS4_10UnderscoreESX_SX_EEEEENS4_13SM90_TMA_LOADENS4_14ComposedLayoutINS4_7SwizzleILi3ELi4ELi3EEENS4_18smem_ptr_flag_bitsILi16EEENST_INS5_IJNSA_ILi8EEESF_EEENS5_IJSF_SB_EEEEEEEvNS4_8identityES10_S1A_vS1B_EENS_8epilogue10collective6detail29Sm90TmaWarpSpecializedAdapterINS1E_15DefaultEpilogueISI_SJ_SJ_NS1D_6thread17LinearCombinationISI_Li1EffLNS1I_9ScaleType4KindE0ELNS_15FloatRoundStyleE2ESI_EENS1_15EpilogueDefaultEEEEEvvEEEEvNT_6ParamsE --------------------------
	.section	.nv.shared._ZN7cutlass13device_kernelINS_4gemm6kernel13GemmUniversalIN4cute5tupleIJiiiiEEENS1_10collective13CollectiveMmaINS1_34MainloopSm90TmaGmmaWarpSpecializedILi3ENS5_IJNS4_1CILi1EEESB_SB_EEENS1_32KernelTmaWarpSpecializedPingpongEEENS5_IJNSA_ILi64EEESF_NSA_ILi256EEEEEENS_10bfloat16_tENS5_IJlSB_lEEESI_SJ_NS4_8TiledMMAINS4_8MMA_AtomIJNS4_4SM904GMMA27MMA_64x64x16_F32BF16BF16_SSILNSN_5MajorE0ELSP_0ELNSN_7ScaleInE1ELSQ_1EEEEEENS4_6LayoutISC_NS5_IJNSA_ILi0EEESU_SU_EEEEENS5_IJNS4_10UnderscoreESX_SX_EEEEENS4_13SM90_TMA_LOADENS4_14ComposedLayoutINS4_7SwizzleILi3ELi4ELi3EEENS4_18smem_ptr_flag_bitsILi16EEENST_INS5_IJNSA_ILi8EEESF_EEENS5_IJSF_SB_EEEEEEEvNS4_8identityES10_S1A_vS1B_EENS_8epilogue10collective6detail29Sm90TmaWarpSpecializedAdapterINS1E_15DefaultEpilogueISI_SJ_SJ_NS1D_6thread17LinearCombinationISI_Li1EffLNS1I_9ScaleType4KindE0ELNS_15FloatRoundStyleE2ESI_EENS1_15EpilogueDefaultEEEEEvvEEEEvNT_6ParamsE,"aw",@nobits
	.sectionflags	@""
	.align	16
	.zero		1024


//--------------------- .nv.shared.reserved.0     --------------------------
	.section	.nv.shared.reserved.0,"aw",@nobits
	.weak		__nv_reservedSMEM_offset_0_alias
	.size		__nv_reservedSMEM_offset_0_alias, 0, 0
	.other		__nv_reservedSMEM_offset_0_alias,@"STO_CUDA_RESERVED_SHARED STV_DEFAULT"
__nv_reservedSMEM_offset_0_alias:
	.zero		0


//--------------------- .nv.global                --------------------------
	.section	.nv.global,"aw",@nobits
.nv.global:
	.type		_ZN40_INTERNAL_5c773704_4_k_cu_52d46499_131324cute1_E,@object
	.size		_ZN40_INTERNAL_5c773704_4_k_cu_52d46499_131324cute1_E,(_ZN40_INTERNAL_5c773704_4_k_cu_52d46499_131324cuda3std3__45__cpo6cbeginE - _ZN40_INTERNAL_5c773704_4_k_cu_52d46499_131324cute1_E)
_ZN40_INTERNAL_5c773704_4_k_cu_52d46499_131324cute1_E:
	.zero		1
	.type		_ZN40_INTERNAL_5c773704_4_k_cu_52d46499_131324cuda3std3__45__cpo6cbeginE,@object
	.size		_ZN40_INTERNAL_5c773704_4_k_cu_52d46499_131324cuda3std3__45__cpo6cbeginE,(_ZN40_INTERNAL_5c773704_4_k_cu_52d46499_131324cuda3std3__48in_placeE - _ZN40_INTERNAL_5c773704_4_k_cu_52d46499_131324cuda3std3__45__cpo6cbeginE)
_ZN40_INTERNAL_5c773704_4_k_cu_52d46499_131324cuda3std3__45__cpo6cbeginE:
	.zero		1
	.type		_ZN40_INTERNAL_5c773704_4_k_cu_52d46499_131324cuda3std3__48in_placeE,@object
	.size		_ZN40_INTERNAL_5c773704_4_k_cu_52d46499_131324cuda3std3__48in_placeE,(_ZN40_INTERNAL_5c773704_4_k_cu_52d46499_131324cuda3std6ranges3__45__cpo9iter_moveE - _ZN40_INTERNAL_5c773704_4_k_cu_52d46499_131324cuda3std3__48in_placeE)
_ZN40_INTERNAL_5c773704_4_k_cu_52d46499_131324cuda3std3__48in_placeE:
	.zero		1
	.type		_ZN40_INTERNAL_5c773704_4_k_cu_52d46499_131324cuda3std6ranges3__45__cpo9iter_moveE,@object
	.size		_ZN40_INTERNAL_5c773704_4_k_cu_52d46499_131324cuda3std6ranges3__45__cpo9iter_moveE,(_ZN40_INTERNAL_5c773704_4_k_cu_52d46499_131324cuda3std3__45__cpo5beginE - _ZN40_INTERNAL_5c773704_4_k_cu_52d46499_131324cuda3std6ranges3__45__cpo9iter_moveE)
_ZN40_INTERNAL_5c773704_4_k_cu_52d46499_131324cuda3std6ranges3__45__cpo9iter_moveE:
	.zero		1
	.type		_ZN40_INTERNAL_5c773704_4_k_cu_52d46499_131324cuda3std3__45__cpo5beginE,@object
	.size		_ZN40_INTERNAL_5c773704_4_k_cu_52d46499_131324cuda3std3__45__cpo5beginE,(_ZN40_INTERNAL_5c773704_4_k_cu_52d46499_131324cuda3std3__442_GLOBAL__N__5c773704_4_k_cu_52d46499_131326ignoreE - _ZN40_INTERNAL_5c773704_4_k_cu_52d46499_131324cuda3std3__45__cpo5beginE)
_ZN40_INTERNAL_5c773704_4_k_cu_52d46499_131324cuda3std3__45__cpo5beginE:
	.zero		1
	.type		_ZN40_INTERNAL_5c773704_4_k_cu_52d46499_131324cuda3std3__442_GLOBAL__N__5c773704_4_k_cu_52d46499_131326ignoreE,@object
	.size		_ZN40_INTERNAL_5c773704_4_k_cu_52d46499_131324cuda3std3__442_GLOBAL__N__5c773704_4_k_cu_52d46499_131326ignoreE,(_ZN40_INTERNAL_5c773704_4_k_cu_52d46499_131324cute7productE - _ZN40_INTERNAL_5c773704_4_k_cu_52d46499_131324cuda3std3__442_GLOBAL__N__5c773704_4_k_cu_52d46499_131326ignoreE)
_ZN40_INTERNAL_5c773704_4_k_cu_52d46499_131324cuda3std3__442_GLOBAL__N__5c773704_4_k_cu_52d46499_131326ignoreE:
	.zero		1
	.type		_ZN40_INTERNAL_5c773704_4_k_cu_52d46499_131324cute7productE,@object
	.size		_ZN40_INTERNAL_5c773704_4_k_cu_52d46499_131324cute7productE,(_ZN40_INTERNAL_5c773704_4_k_cu_52d46499_131324cuda3std3__45__cpo3endE - _ZN40_INTERNAL_5c773704_4_k_cu_52d46499_131324cute7productE)
_ZN40_INTERNAL_5c773704_4_k_cu_52d46499_131324cute7productE:
	.zero		1
	.type		_ZN40_INTERNAL_5c773704_4_k_cu_52d46499_131324cuda3std3__45__cpo3endE,@object
	.size		_ZN40_INTERNAL_5c773704_4_k_cu_52d46499_131324cuda3std3__45__cpo3endE,(_ZN40_INTERNAL_5c773704_4_k_cu_52d46499_131324cuda3std3__419piecewise_constructE - _ZN40_INTERNAL_5c773704_4_k_cu_52d46499_131324cuda3std3__45__cpo3endE)
_ZN40_INTERNAL_5c773704_4_k_cu_52d46499_131324cuda3std3__45__cpo3endE:
	.zero		1
	.type		_ZN40_INTERNAL_5c773704_4_k_cu_52d46499_131324cuda3std3__419piecewise_constructE,@object
	.size		_ZN40_INTERNAL_5c773704_4_k_cu_52d46499_131324cuda3std3__419piecewise_constructE,(_ZN40_INTERNAL_5c773704_4_k_cu_52d46499_131324cuda3std3__45__cpo4cendE - _ZN40_INTERNAL_5c773704_4_k_cu_52d46499_131324cuda3std3__419piecewise_constructE)
_ZN40_INTERNAL_5c773704_4_k_cu_52d46499_131324cuda3std3__419piecewise_constructE:
	.zero		1
	.type		_ZN40_INTERNAL_5c773704_4_k_cu_52d46499_131324cuda3std3__45__cpo4cendE,@object
	.size		_ZN40_INTERNAL_5c773704_4_k_cu_52d46499_131324cuda3std3__45__cpo4cendE,(_ZN40_INTERNAL_5c773704_4_k_cu_52d46499_131324cuda3std6ranges3__45__cpo4swapE - _ZN40_INTERNAL_5c773704_4_k_cu_52d46499_131324cuda3std3__45__cpo4cendE)
_ZN40_INTERNAL_5c773704_4_k_cu_52d46499_131324cuda3std3__45__cpo4cendE:
	.zero		1
	.type		_ZN40_INTERNAL_5c773704_4_k_cu_52d46499_131324cuda3std6ranges3__45__cpo4swapE,@object
	.size		_ZN40_INTERNAL_5c773704_4_k_cu_52d46499_131324cuda3std6ranges3__45__cpo4swapE,(.L_8 - _ZN40_INTERNAL_5c773704_4_k_cu_52d46499_131324cuda3std6ranges3__45__cpo4swapE)
_ZN40_INTERNAL_5c773704_4_k_cu_52d46499_131324cuda3std6ranges3__45__cpo4swapE:
	.zero		1
.L_8:


//--------------------- .nv.constant0._ZN7cutlass13device_kernelINS_4gemm6kernel13GemmUniversalIN4cute5tupleIJiiiiEEENS1_10collective13CollectiveMmaINS1_34MainloopSm90TmaGmmaWarpSpecializedILi3ENS5_IJNS4_1CILi1EEESB_SB_EEENS1_32KernelTmaWarpSpecializedPingpongEEENS5_IJNSA_ILi64EEESF_NSA_ILi256EEEEEENS_10bfloat16_tENS5_IJlSB_lEEESI_SJ_NS4_8TiledMMAINS4_8MMA_AtomIJNS4_4SM904GMMA27MMA_64x64x16_F32BF16BF16_SSILNSN_5MajorE0ELSP_0ELNSN_7ScaleInE1ELSQ_1EEEEEENS4_6LayoutISC_NS5_IJNSA_ILi0EEESU_SU_EEEEENS5_IJNS4_10UnderscoreESX_SX_EEEEENS4_13SM90_TMA_LOADENS4_14ComposedLayoutINS4_7SwizzleILi3ELi4ELi3EEENS4_18smem_ptr_flag_bitsILi16EEENST_INS5_IJNSA_ILi8EEESF_EEENS5_IJSF_SB_EEEEEEEvNS4_8identityES10_S1A_vS1B_EENS_8epilogue10collective6detail29Sm90TmaWarpSpecializedAdapterINS1E_15DefaultEpilogueISI_SJ_SJ_NS1D_6thread17LinearCombinationISI_Li1EffLNS1I_9ScaleType4KindE0ELNS_15FloatRoundStyleE2ESI_EENS1_15EpilogueDefaultEEEEEvvEEEEvNT_6ParamsE --------------------------
	.section	.nv.constant0._ZN7cutlass13device_kernelINS_4gemm6kernel13GemmUniversalIN4cute5tupleIJiiiiEEENS1_10collective13CollectiveMmaINS1_34MainloopSm90TmaGmmaWarpSpecializedILi3ENS5_IJNS4_1CILi1EEESB_SB_EEENS1_32KernelTmaWarpSpecializedPingpongEEENS5_IJNSA_ILi64EEESF_NSA_ILi256EEEEEENS_10bfloat16_tENS5_IJlSB_lEEESI_SJ_NS4_8TiledMMAINS4_8MMA_AtomIJNS4_4SM904GMMA27MMA_64x64x16_F32BF16BF16_SSILNSN_5MajorE0ELSP_0ELNSN_7ScaleInE1ELSQ_1EEEEEENS4_6LayoutISC_NS5_IJNSA_ILi0EEESU_SU_EEEEENS5_IJNS4_10UnderscoreESX_SX_EEEEENS4_13SM90_TMA_LOADENS4_14ComposedLayoutINS4_7SwizzleILi3ELi4ELi3EEENS4_18smem_ptr_flag_bitsILi16EEENST_INS5_IJNSA_ILi8EEESF_EEENS5_IJSF_SB_EEEEEEEvNS4_8identityES10_S1A_vS1B_EENS_8epilogue10collective6detail29Sm90TmaWarpSpecializedAdapterINS1E_15DefaultEpilogueISI_SJ_SJ_NS1D_6thread17LinearCombinationISI_Li1EffLNS1I_9ScaleType4KindE0ELNS_15FloatRoundStyleE2ESI_EENS1_15EpilogueDefaultEEEEEvvEEEEvNT_6ParamsE,"a",@progbits
	.sectionflags	@""
	.align	4
.nv.constant0._ZN7cutlass13device_kernelINS_4gemm6kernel13GemmUniversalIN4cute5tupleIJiiiiEEENS1_10collective13CollectiveMmaINS1_34MainloopSm90TmaGmmaWarpSpecializedILi3ENS5_IJNS4_1CILi1EEESB_SB_EEENS1_32KernelTmaWarpSpecializedPingpongEEENS5_IJNSA_ILi64EEESF_NSA_ILi256EEEEEENS_10bfloat16_tENS5_IJlSB_lEEESI_SJ_NS4_8TiledMMAINS4_8MMA_AtomIJNS4_4SM904GMMA27MMA_64x64x16_F32BF16BF16_SSILNSN_5MajorE0ELSP_0ELNSN_7ScaleInE1ELSQ_1EEEEEENS4_6LayoutISC_NS5_IJNSA_ILi0EEESU_SU_EEEEENS5_IJNS4_10UnderscoreESX_SX_EEEEENS4_13SM90_TMA_LOADENS4_14ComposedLayoutINS4_7SwizzleILi3ELi4ELi3EEENS4_18smem_ptr_flag_bitsILi16EEENST_INS5_IJNSA_ILi8EEESF_EEENS5_IJSF_SB_EEEEEEEvNS4_8identityES10_S1A_vS1B_EENS_8epilogue10collective6detail29Sm90TmaWarpSpecializedAdapterINS1E_15DefaultEpilogueISI_SJ_SJ_NS1D_6thread17LinearCombinationISI_Li1EffLNS1I_9ScaleType4KindE0ELNS_15FloatRoundStyleE2ESI_EENS1_15EpilogueDefaultEEEEEvvEEEEvNT_6ParamsE:
	.zero		1664


//--------------------- SYMBOLS --------------------------

	.type		.nv.reservedSmem.offset0,@object
	.size		.nv.reservedSmem.offset0,0x4
	.type		__assertfail,@function
